	.target	sm_90a

	.elftype	@"ET_EXEC"


//--------------------- .note.nv.tkinfo           --------------------------
	.section	.note.nv.tkinfo,"",@"SHT_NOTE"
	.sectionflags	@"SHF_NOTE_NV_TKINFO"
	.tkinfo
        /*0018*/ 	.word	0x00000002
        /*0030*/ 	.string	""
        /*0030*/ 	.string	"ptxas"
        /*0030*/ 	.string	"Cuda compilation tools, release 13.0, V13.0.88"
        /*0030*/ 	.string	"Build cuda_13.0.r13.0/compiler.36424714_0"
        /*0030*/ 	.string	"-arch sm_90a -m 64 "



//--------------------- .note.nv.cuinfo           --------------------------
	.section	.note.nv.cuinfo,"",@"SHT_NOTE"
	.sectionflags	@"SHF_NOTE_NV_CUINFO"
        /*0018*/ 	.short	0x0002
        /*001a*/ 	.short	0x005a
        /*001c*/ 	.short	0x0082
	.zero		2


//--------------------- .nv.info                  --------------------------
	.section	.nv.info,"",@"SHT_CUDA_INFO"
	.align	4


	//----- nvinfo : EIATTR_REGCOUNT
	.align		4
        /*0000*/ 	.byte	0x04, 0x2f
        /*0002*/ 	.short	(.L_12 - .L_11)
	.align		4
.L_11:
        /*0004*/ 	.word	index@(_ZN7cutlass13device_kernelINS_4conv6kernel13ConvUniversalINS1_16ConvProblemShapeILNS1_8OperatorE0ELi3EEENS1_10collective14CollectiveConvINS1_46MainloopSm90TmaGmmaWarpSpecializedImplicitGemmILS5_0ELi14ELi3EN4cute5tupleIJNSA_1CILi1EEESD_SD_EEENS1_36KernelImplicitTmaWarpSpecializedSm90ELi1EEENSB_IJNSC_ILi128EEESH_NSB_IJNSC_ILi32EEEEEEEEENS_6half_tESL_NSA_8TiledMMAINSA_8MMA_AtomIJNSA_4SM904GMMA26MMA_64x128x16_F32F16F16_SSILNSP_5MajorE0ELSR_0ELNSP_7ScaleInE1ELSS_1EEEEEENSA_6LayoutISE_NSB_IJNSC_ILi0EEESW_SW_EEEEENSB_IJNSA_10UnderscoreESZ_SZ_EEEEENS7_6detail26Sm90ImplicitGemmTileTraitsINSA_20SM90_TMA_LOAD_IM2COLENSA_14ComposedLayoutINSA_7SwizzleILi2ELi4ELi3EEENSA_18smem_ptr_flag_bitsILi16EEENSV_INSB_IJNSB_IJNSC_ILi8EEENSC_ILi16EEEEEENSB_IJSI_SD_EEENSB_IJSD_NSC_ILi14EEEEEEEEENSB_IJNSB_IJSI_NSC_ILi256EEEEEENSB_IJSD_SW_EEENSB_IJSW_NSC_ILi4096EEEEEEEEEEEEEvEENS13_INSA_13SM90_TMA_LOADES1O_vEEEENS_8epilogue10collective6detail29Sm90TmaWarpSpecializedAdapterINS1U_15DefaultEpilogueISL_NSB_IJNSB_IJllllEEESD_SW_EEES1Z_NS1T_6thread17LinearCombinationISL_Li1EffLNS20_9ScaleType4KindE0ELNS_15FloatRoundStyleE2ESL_EENS_4gemm15EpilogueDefaultEEEEEvvEEEEvNT_6ParamsE)
        /*0008*/ 	.word	0x0000009a


	//----- nvinfo : EIATTR_FRAME_SIZE
	.align		4
.L_12:
        /*000c*/ 	.byte	0x04, 0x11
        /*000e*/ 	.short	(.L_14 - .L_13)
	.align		4
.L_13:
        /*0010*/ 	.word	index@(_ZN7cutlass13device_kernelINS_4conv6kernel13ConvUniversalINS1_16ConvProblemShapeILNS1_8OperatorE0ELi3EEENS1_10collective14CollectiveConvINS1_46MainloopSm90TmaGmmaWarpSpecializedImplicitGemmILS5_0ELi14ELi3EN4cute5tupleIJNSA_1CILi1EEESD_SD_EEENS1_36KernelImplicitTmaWarpSpecializedSm90ELi1EEENSB_IJNSC_ILi128EEESH_NSB_IJNSC_ILi32EEEEEEEEENS_6half_tESL_NSA_8TiledMMAINSA_8MMA_AtomIJNSA_4SM904GMMA26MMA_64x128x16_F32F16F16_SSILNSP_5MajorE0ELSR_0ELNSP_7ScaleInE1ELSS_1EEEEEENSA_6LayoutISE_NSB_IJNSC_ILi0EEESW_SW_EEEEENSB_IJNSA_10UnderscoreESZ_SZ_EEEEENS7_6detail26Sm90ImplicitGemmTileTraitsINSA_20SM90_TMA_LOAD_IM2COLENSA_14ComposedLayoutINSA_7SwizzleILi2ELi4ELi3EEENSA_18smem_ptr_flag_bitsILi16EEENSV_INSB_IJNSB_IJNSC_ILi8EEENSC_ILi16EEEEEENSB_IJSI_SD_EEENSB_IJSD_NSC_ILi14EEEEEEEEENSB_IJNSB_IJSI_NSC_ILi256EEEEEENSB_IJSD_SW_EEENSB_IJSW_NSC_ILi4096EEEEEEEEEEEEEvEENS13_INSA_13SM90_TMA_LOADES1O_vEEEENS_8epilogue10collective6detail29Sm90TmaWarpSpecializedAdapterINS1U_15DefaultEpilogueISL_NSB_IJNSB_IJllllEEESD_SW_EEES1Z_NS1T_6thread17LinearCombinationISL_Li1EffLNS20_9ScaleType4KindE0ELNS_15FloatRoundStyleE2ESL_EENS_4gemm15EpilogueDefaultEEEEEvvEEEEvNT_6ParamsE)
        /*0014*/ 	.word	0x00000000


	//----- nvinfo : EIATTR_MIN_STACK_SIZE
	.align		4
.L_14:
        /*0018*/ 	.byte	0x04, 0x12
        /*001a*/ 	.short	(.L_16 - .L_15)
	.align		4
.L_15:
        /*001c*/ 	.word	index@(_ZN7cutlass13device_kernelINS_4conv6kernel13ConvUniversalINS1_16ConvProblemShapeILNS1_8OperatorE0ELi3EEENS1_10collective14CollectiveConvINS1_46MainloopSm90TmaGmmaWarpSpecializedImplicitGemmILS5_0ELi14ELi3EN4cute5tupleIJNSA_1CILi1EEESD_SD_EEENS1_36KernelImplicitTmaWarpSpecializedSm90ELi1EEENSB_IJNSC_ILi128EEESH_NSB_IJNSC_ILi32EEEEEEEEENS_6half_tESL_NSA_8TiledMMAINSA_8MMA_AtomIJNSA_4SM904GMMA26MMA_64x128x16_F32F16F16_SSILNSP_5MajorE0ELSR_0ELNSP_7ScaleInE1ELSS_1EEEEEENSA_6LayoutISE_NSB_IJNSC_ILi0EEESW_SW_EEEEENSB_IJNSA_10UnderscoreESZ_SZ_EEEEENS7_6detail26Sm90ImplicitGemmTileTraitsINSA_20SM90_TMA_LOAD_IM2COLENSA_14ComposedLayoutINSA_7SwizzleILi2ELi4ELi3EEENSA_18smem_ptr_flag_bitsILi16EEENSV_INSB_IJNSB_IJNSC_ILi8EEENSC_ILi16EEEEEENSB_IJSI_SD_EEENSB_IJSD_NSC_ILi14EEEEEEEEENSB_IJNSB_IJSI_NSC_ILi256EEEEEENSB_IJSD_SW_EEENSB_IJSW_NSC_ILi4096EEEEEEEEEEEEEvEENS13_INSA_13SM90_TMA_LOADES1O_vEEEENS_8epilogue10collective6detail29Sm90TmaWarpSpecializedAdapterINS1U_15DefaultEpilogueISL_NSB_IJNSB_IJllllEEESD_SW_EEES1Z_NS1T_6thread17LinearCombinationISL_Li1EffLNS20_9ScaleType4KindE0ELNS_15FloatRoundStyleE2ESL_EENS_4gemm15EpilogueDefaultEEEEEvvEEEEvNT_6ParamsE)
        /*0020*/ 	.word	0x00000000
.L_16:


//--------------------- .nv.compat                --------------------------
	.section	.nv.compat,"",@"SHT_CUDA_COMPAT_INFO"
	.align	4
        /*0000*/ 	.byte	0x02, 0x09, 0x01, 0x00, 0x02, 0x02, 0x04, 0x00, 0x02, 0x05, 0x05, 0x00, 0x03, 0x07, 0x01, 0x01
        /*0010*/ 	.byte	0x02, 0x03, 0x01, 0x00, 0x02, 0x06, 0x01, 0x00, 0x04, 0x0b, 0x08, 0x00, 0x00, 0x00, 0x00, 0x00
        /*0020*/ 	.byte	0x00, 0x00, 0x00, 0x00


//--------------------- .nv.info._ZN7cutlass13device_kernelINS_4conv6kernel13ConvUniversalINS1_16ConvProblemShapeILNS1_8OperatorE0ELi3EEENS1_10collective14CollectiveConvINS1_46MainloopSm90TmaGmmaWarpSpecializedImplicitGemmILS5_0ELi14ELi3EN4cute5tupleIJNSA_1CILi1EEESD_SD_EEENS1_36KernelImplicitTmaWarpSpecializedSm90ELi1EEENSB_IJNSC_ILi128EEESH_NSB_IJNSC_ILi32EEEEEEEEENS_6half_tESL_NSA_8TiledMMAINSA_8MMA_AtomIJNSA_4SM904GMMA26MMA_64x128x16_F32F16F16_SSILNSP_5MajorE0ELSR_0ELNSP_7ScaleInE1ELSS_1EEEEEENSA_6LayoutISE_NSB_IJNSC_ILi0EEESW_SW_EEEEENSB_IJNSA_10UnderscoreESZ_SZ_EEEEENS7_6detail26Sm90ImplicitGemmTileTraitsINSA_20SM90_TMA_LOAD_IM2COLENSA_14ComposedLayoutINSA_7SwizzleILi2ELi4ELi3EEENSA_18smem_ptr_flag_bitsILi16EEENSV_INSB_IJNSB_IJNSC_ILi8EEENSC_ILi16EEEEEENSB_IJSI_SD_EEENSB_IJSD_NSC_ILi14EEEEEEEEENSB_IJNSB_IJSI_NSC_ILi256EEEEEENSB_IJSD_SW_EEENSB_IJSW_NSC_ILi4096EEEEEEEEEEEEEvEENS13_INSA_13SM90_TMA_LOADES1O_vEEEENS_8epilogue10collective6detail29Sm90TmaWarpSpecializedAdapterINS1U_15DefaultEpilogueISL_NSB_IJNSB_IJllllEEESD_SW_EEES1Z_NS1T_6thread17LinearCombinationISL_Li1EffLNS20_9ScaleType4KindE0ELNS_15FloatRoundStyleE2ESL_EENS_4gemm15EpilogueDefaultEEEEEvvEEEEvNT_6ParamsE --------------------------
	.section	.nv.info._ZN7cutlass13device_kernelINS_4conv6kernel13ConvUniversalINS1_16ConvProblemShapeILNS1_8OperatorE0ELi3EEENS1_10collective14CollectiveConvINS1_46MainloopSm90TmaGmmaWarpSpecializedImplicitGemmILS5_0ELi14ELi3EN4cute5tupleIJNSA_1CILi1EEESD_SD_EEENS1_36KernelImplicitTmaWarpSpecializedSm90ELi1EEENSB_IJNSC_ILi128EEESH_NSB_IJNSC_ILi32EEEEEEEEENS_6half_tESL_NSA_8TiledMMAINSA_8MMA_AtomIJNSA_4SM904GMMA26MMA_64x128x16_F32F16F16_SSILNSP_5MajorE0ELSR_0ELNSP_7ScaleInE1ELSS_1EEEEEENSA_6LayoutISE_NSB_IJNSC_ILi0EEESW_SW_EEEEENSB_IJNSA_10UnderscoreESZ_SZ_EEEEENS7_6detail26Sm90ImplicitGemmTileTraitsINSA_20SM90_TMA_LOAD_IM2COLENSA_14ComposedLayoutINSA_7SwizzleILi2ELi4ELi3EEENSA_18smem_ptr_flag_bitsILi16EEENSV_INSB_IJNSB_IJNSC_ILi8EEENSC_ILi16EEEEEENSB_IJSI_SD_EEENSB_IJSD_NSC_ILi14EEEEEEEEENSB_IJNSB_IJSI_NSC_ILi256EEEEEENSB_IJSD_SW_EEENSB_IJSW_NSC_ILi4096EEEEEEEEEEEEEvEENS13_INSA_13SM90_TMA_LOADES1O_vEEEENS_8epilogue10collective6detail29Sm90TmaWarpSpecializedAdapterINS1U_15DefaultEpilogueISL_NSB_IJNSB_IJllllEEESD_SW_EEES1Z_NS1T_6thread17LinearCombinationISL_Li1EffLNS20_9ScaleType4KindE0ELNS_15FloatRoundStyleE2ESL_EENS_4gemm15EpilogueDefaultEEEEEvvEEEEvNT_6ParamsE,"",@"SHT_CUDA_INFO"
	.sectionflags	@""
	.align	4


	//----- nvinfo : EIATTR_CUDA_API_VERSION
	.align		4
        /*0000*/ 	.byte	0x04, 0x37
        /*0002*/ 	.short	(.L_18 - .L_17)
.L_17:
        /*0004*/ 	.word	0x00000082


	//----- nvinfo : EIATTR_KPARAM_INFO
	.align		4
.L_18:
        /*0008*/ 	.byte	0x04, 0x17
        /*000a*/ 	.short	(.L_20 - .L_19)
.L_19:
        /*000c*/ 	.word	0x00000000
        /*0010*/ 	.short	0x0000
        /*0012*/ 	.short	0x0070
        /*0014*/ 	.byte	0x00, 0xf0, 0x01, 0x10


	//----- nvinfo : EIATTR_SPARSE_MMA_MASK
	.align		4
.L_20:
        /*0018*/ 	.byte	0x03, 0x50
        /*001a*/ 	.short	0x0000


	//----- nvinfo : EIATTR_MAXREG_COUNT
	.align		4
        /*001c*/ 	.byte	0x03, 0x1b
        /*001e*/ 	.short	0x00ff


	//----- nvinfo : EIATTR_NUM_BARRIERS
	.align		4
        /*0020*/ 	.byte	0x02, 0x4c
        /*0022*/ 	.byte	0x01
	.zero		1


	//----- nvinfo : EIATTR_MERCURY_ISA_VERSION
	.align		4
        /*0024*/ 	.byte	0x03, 0x5f
        /*0026*/ 	.short	0x0101


	//----- nvinfo : EIATTR_COOP_GROUP_MASK_REGIDS
	.align		4
        /*0028*/ 	.byte	0x04, 0x29
        /*002a*/ 	.short	(.L_22 - .L_21)


	//   ....[0]....
.L_21:
        /*002c*/ 	.word	0xffffffff


	//   ....[1]....
        /*0030*/ 	.word	0xffffffff


	//   ....[2]....
        /*0034*/ 	.word	0xffffffff


	//----- nvinfo : EIATTR_COOP_GROUP_INSTR_OFFSETS
	.align		4
.L_22:
        /*0038*/ 	.byte	0x04, 0x28
        /*003a*/ 	.short	(.L_24 - .L_23)


	//   ....[0]....
.L_23:
        /*003c*/ 	.word	0x00000060


	//   ....[1]....
        /*0040*/ 	.word	0x00000070


	//   ....[2]....
        /*0044*/ 	.word	0x00000130


	//----- nvinfo : EIATTR_MBARRIER_INSTR_OFFSETS
	.align		4
.L_24:
        /*0048*/ 	.byte	0x04, 0x39
        /*004a*/ 	.short	(.L_26 - .L_25)


	//   ....[0]....
.L_25:
        /*004c*/ 	.word	0x00000270
        /*0050*/ 	.word	0x000000ff
        /*0054*/ 	.word	0x00038000
        /*0058*/ 	.short	0x0100
        /*005a*/ 	.byte	0x08
	.zero		1


	//   ....[1]....
        /*005c*/ 	.word	0x00000280
        /*0060*/ 	.word	0x000000ff
        /*0064*/ 	.word	0x00038070
        /*0068*/ 	.short	0x0100
        /*006a*/ 	.byte	0x08
	.zero		1


	//   ....[2]....
        /*006c*/ 	.word	0x00000290
        /*0070*/ 	.word	0x000000ff
        /*0074*/ 	.word	0x00038008
        /*0078*/ 	.short	0x0100
        /*007a*/ 	.byte	0x08
	.zero		1


	//   ....[3]....
        /*007c*/ 	.word	0x000002a0
        /*0080*/ 	.word	0x000000ff
        /*0084*/ 	.word	0x00038078
        /*0088*/ 	.short	0x0100
        /*008a*/ 	.byte	0x08
	.zero		1


	//   ....[4]....
        /*008c*/ 	.word	0x000002b0
        /*0090*/ 	.word	0x000000ff
        /*0094*/ 	.word	0x00038010
        /*0098*/ 	.short	0x0100
        /*009a*/ 	.byte	0x08
	.zero		1


	//   ....[5]....
        /*009c*/ 	.word	0x000002c0
        /*00a0*/ 	.word	0x000000ff
        /*00a4*/ 	.word	0x00038080
        /*00a8*/ 	.short	0x0100
        /*00aa*/ 	.byte	0x08
	.zero		1


	//   ....[6]....
        /*00ac*/ 	.word	0x000002d0
        /*00b0*/ 	.word	0x000000ff
        /*00b4*/ 	.word	0x00038018
        /*00b8*/ 	.short	0x0100
        /*00ba*/ 	.byte	0x08
	.zero		1


	//   ....[7]....
        /*00bc*/ 	.word	0x000002e0
        /*00c0*/ 	.word	0x000000ff
        /*00c4*/ 	.word	0x00038088
        /*00c8*/ 	.short	0x0100
        /*00ca*/ 	.byte	0x08
	.zero		1


	//   ....[8]....
        /*00cc*/ 	.word	0x000002f0
        /*00d0*/ 	.word	0x000000ff
        /*00d4*/ 	.word	0x00038020
        /*00d8*/ 	.short	0x0100
        /*00da*/ 	.byte	0x08
	.zero		1


	//   ....[9]....
        /*00dc*/ 	.word	0x00000300
        /*00e0*/ 	.word	0x000000ff
        /*00e4*/ 	.word	0x00038090
        /*00e8*/ 	.short	0x0100
        /*00ea*/ 	.byte	0x08
	.zero		1


	//   ....[10]....
        /*00ec*/ 	.word	0x00000310
        /*00f0*/ 	.word	0x000000ff
        /*00f4*/ 	.word	0x00038028
        /*00f8*/ 	.short	0x0100
        /*00fa*/ 	.byte	0x08
	.zero		1


	//   ....[11]....
        /*00fc*/ 	.word	0x00000320
        /*0100*/ 	.word	0x000000ff
        /*0104*/ 	.word	0x00038098
        /*0108*/ 	.short	0x0100
        /*010a*/ 	.byte	0x08
	.zero		1


	//   ....[12]....
        /*010c*/ 	.word	0x00000330
        /*0110*/ 	.word	0x000000ff
        /*0114*/ 	.word	0x00038030
        /*0118*/ 	.short	0x0100
        /*011a*/ 	.byte	0x08
	.zero		1


	//   ....[13]....
        /*011c*/ 	.word	0x00000340
        /*0120*/ 	.word	0x000000ff
        /*0124*/ 	.word	0x000380a0
        /*0128*/ 	.short	0x0100
        /*012a*/ 	.byte	0x08
	.zero		1


	//   ....[14]....
        /*012c*/ 	.word	0x00000350
        /*0130*/ 	.word	0x000000ff
        /*0134*/ 	.word	0x00038038
        /*0138*/ 	.short	0x0100
        /*013a*/ 	.byte	0x08
	.zero		1


	//   ....[15]....
        /*013c*/ 	.word	0x00000360
        /*0140*/ 	.word	0x000000ff
        /*0144*/ 	.word	0x000380a8
        /*0148*/ 	.short	0x0100
        /*014a*/ 	.byte	0x08
	.zero		1


	//   ....[16]....
        /*014c*/ 	.word	0x00000370
        /*0150*/ 	.word	0x000000ff
        /*0154*/ 	.word	0x00038040
        /*0158*/ 	.short	0x0100
        /*015a*/ 	.byte	0x08
	.zero		1


	//   ....[17]....
        /*015c*/ 	.word	0x00000380
        /*0160*/ 	.word	0x000000ff
        /*0164*/ 	.word	0x000380b0
        /*0168*/ 	.short	0x0100
        /*016a*/ 	.byte	0x08
	.zero		1


	//   ....[18]....
        /*016c*/ 	.word	0x00000390
        /*0170*/ 	.word	0x000000ff
        /*0174*/ 	.word	0x00038048
        /*0178*/ 	.short	0x0100
        /*017a*/ 	.byte	0x08
	.zero		1


	//   ....[19]....
        /*017c*/ 	.word	0x000003a0
        /*0180*/ 	.word	0x000000ff
        /*0184*/ 	.word	0x000380b8
        /*0188*/ 	.short	0x0100
        /*018a*/ 	.byte	0x08
	.zero		1


	//   ....[20]....
        /*018c*/ 	.word	0x000003b0
        /*0190*/ 	.word	0x000000ff
        /*0194*/ 	.word	0x00038050
        /*0198*/ 	.short	0x0100
        /*019a*/ 	.byte	0x08
	.zero		1


	//   ....[21]....
        /*019c*/ 	.word	0x000003c0
        /*01a0*/ 	.word	0x000000ff
        /*01a4*/ 	.word	0x000380c0
        /*01a8*/ 	.short	0x0100
        /*01aa*/ 	.byte	0x08
	.zero		1


	//   ....[22]....
        /*01ac*/ 	.word	0x000003d0
        /*01b0*/ 	.word	0x000000ff
        /*01b4*/ 	.word	0x00038058
        /*01b8*/ 	.short	0x0100
        /*01ba*/ 	.byte	0x08
	.zero		1


	//   ....[23]....
        /*01bc*/ 	.word	0x000003e0
        /*01c0*/ 	.word	0x000000ff
        /*01c4*/ 	.word	0x000380c8
        /*01c8*/ 	.short	0x0100
        /*01ca*/ 	.byte	0x08
	.zero		1


	//   ....[24]....
        /*01cc*/ 	.word	0x000003f0
        /*01d0*/ 	.word	0x000000ff
        /*01d4*/ 	.word	0x00038060
        /*01d8*/ 	.short	0x0100
        /*01da*/ 	.byte	0x08
	.zero		1


	//   ....[25]....
        /*01dc*/ 	.word	0x00000400
        /*01e0*/ 	.word	0x000000ff
        /*01e4*/ 	.word	0x000380d0
        /*01e8*/ 	.short	0x0100
        /*01ea*/ 	.byte	0x08
	.zero		1


	//   ....[26]....
        /*01ec*/ 	.word	0x00000410
        /*01f0*/ 	.word	0x000000ff
        /*01f4*/ 	.word	0x00038068
        /*01f8*/ 	.short	0x0100
        /*01fa*/ 	.byte	0x08
	.zero		1


	//   ....[27]....
        /*01fc*/ 	.word	0x00000420
        /*0200*/ 	.word	0x000000ff
        /*0204*/ 	.word	0x000380d8
        /*0208*/ 	.short	0x0100
        /*020a*/ 	.byte	0x08
	.zero		1


	//   ....[28]....
        /*020c*/ 	.word	0x00000cf0
        /*0210*/ 	.word	0x00000004
        /*0214*/ 	.word	0x00038000
        /*0218*/ 	.short	0x010a
        /*021a*/ 	.byte	0x3f
	.zero		1


	//   ....[29]....
        /*021c*/ 	.word	0x00001050
        /*0220*/ 	.word	0x00000006
        /*0224*/ 	.word	0x00038000
        /*0228*/ 	.short	0x010a
        /*022a*/ 	.byte	0x3f
	.zero		1


	//   ....[30]....
        /*022c*/ 	.word	0x00001230
        /*0230*/ 	.word	0x000000ff
        /*0234*/ 	.word	0x00000000
        /*0238*/ 	.short	0x0101
        /*023a*/ 	.byte	0x06
	.zero		1


	//   ....[31]....
        /*023c*/ 	.word	0x00001430
        /*0240*/ 	.word	0x00000004
        /*0244*/ 	.word	0x00000000
        /*0248*/ 	.short	0x0101
        /*024a*/ 	.byte	0x3f
	.zero		1


	//   ....[32]....
        /*024c*/ 	.word	0x000091a0
        /*0250*/ 	.word	0x00000011
        /*0254*/ 	.word	0x00038070
        /*0258*/ 	.short	0x010a
        /*025a*/ 	.byte	0x3f
	.zero		1


	//   ....[33]....
        /*025c*/ 	.word	0x000099b0
        /*0260*/ 	.word	0x00000000
        /*0264*/ 	.word	0x00000000
        /*0268*/ 	.short	0x010a
        /*026a*/ 	.byte	0x3f
	.zero		1


	//   ....[34]....
        /*026c*/ 	.word	0x00009a60
        /*0270*/ 	.word	0x00000000
        /*0274*/ 	.word	0x00000000
        /*0278*/ 	.short	0x010a
        /*027a*/ 	.byte	0x3f
	.zero		1


	//   ....[35]....
        /*027c*/ 	.word	0x00009b10
        /*0280*/ 	.word	0x00000000
        /*0284*/ 	.word	0x00000000
        /*0288*/ 	.short	0x010a
        /*028a*/ 	.byte	0x3f
	.zero		1


	//   ....[36]....
        /*028c*/ 	.word	0x00009bc0
        /*0290*/ 	.word	0x00000000
        /*0294*/ 	.word	0x00000000
        /*0298*/ 	.short	0x010a
        /*029a*/ 	.byte	0x3f
	.zero		1


	//   ....[37]....
        /*029c*/ 	.word	0x00009c70
        /*02a0*/ 	.word	0x00000000
        /*02a4*/ 	.word	0x00000000
        /*02a8*/ 	.short	0x010a
        /*02aa*/ 	.byte	0x3f
	.zero		1


	//   ....[38]....
        /*02ac*/ 	.word	0x00009d20
        /*02b0*/ 	.word	0x00000000
        /*02b4*/ 	.word	0x00000000
        /*02b8*/ 	.short	0x010a
        /*02ba*/ 	.byte	0x3f
	.zero		1


	//   ....[39]....
        /*02bc*/ 	.word	0x00009dd0
        /*02c0*/ 	.word	0x00000000
        /*02c4*/ 	.word	0x00000000
        /*02c8*/ 	.short	0x010a
        /*02ca*/ 	.byte	0x3f
	.zero		1


	//   ....[40]....
        /*02cc*/ 	.word	0x00009e80
        /*02d0*/ 	.word	0x00000000
        /*02d4*/ 	.word	0x00000000
        /*02d8*/ 	.short	0x010a
        /*02da*/ 	.byte	0x3f
	.zero		1


	//   ....[41]....
        /*02dc*/ 	.word	0x00009f30
        /*02e0*/ 	.word	0x00000000
        /*02e4*/ 	.word	0x00000000
        /*02e8*/ 	.short	0x010a
        /*02ea*/ 	.byte	0x3f
	.zero		1


	//   ....[42]....
        /*02ec*/ 	.word	0x00009fe0
        /*02f0*/ 	.word	0x00000000
        /*02f4*/ 	.word	0x00000000
        /*02f8*/ 	.short	0x010a
        /*02fa*/ 	.byte	0x3f
	.zero		1


	//   ....[43]....
        /*02fc*/ 	.word	0x0000a090
        /*0300*/ 	.word	0x00000000
        /*0304*/ 	.word	0x00000000
        /*0308*/ 	.short	0x010a
        /*030a*/ 	.byte	0x3f
	.zero		1


	//   ....[44]....
        /*030c*/ 	.word	0x0000a140
        /*0310*/ 	.word	0x00000000
        /*0314*/ 	.word	0x00000000
        /*0318*/ 	.short	0x010a
        /*031a*/ 	.byte	0x3f
	.zero		1


	//   ....[45]....
        /*031c*/ 	.word	0x0000a1f0
        /*0320*/ 	.word	0x00000000
        /*0324*/ 	.word	0x00000000
        /*0328*/ 	.short	0x010a
        /*032a*/ 	.byte	0x3f
	.zero		1


	//   ....[46]....
        /*032c*/ 	.word	0x0000a2a0
        /*0330*/ 	.word	0x00000002
        /*0334*/ 	.word	0x00000000
        /*0338*/ 	.short	0x010a
        /*033a*/ 	.byte	0x3f
	.zero		1


	//----- nvinfo : EIATTR_NUM_MBARRIERS
	.align		4
.L_26:
        /*033c*/ 	.byte	0x03, 0x38
        /*033e*/ 	.short	0x001c


	//----- nvinfo : EIATTR_EXIT_INSTR_OFFSETS
	.align		4
        /*0340*/ 	.byte	0x04, 0x1c
        /*0342*/ 	.short	(.L_28 - .L_27)


	//   ....[0]....
.L_27:
        /*0344*/ 	.word	0x00000820


	//   ....[1]....
        /*0348*/ 	.word	0x00001580


	//   ....[2]....
        /*034c*/ 	.word	0x00006a80


	//   ....[3]....
        /*0350*/ 	.word	0x00006ab0


	//   ....[4]....
        /*0354*/ 	.word	0x00008f50


	//   ....[5]....
        /*0358*/ 	.word	0x00008f80


	//   ....[6]....
        /*035c*/ 	.word	0x00008fa0


	//   ....[7]....
        /*0360*/ 	.word	0x000098c0


	//   ....[8]....
        /*0364*/ 	.word	0x0000a2d0


	//----- nvinfo : EIATTR_MAX_THREADS
	.align		4
.L_28:
        /*0368*/ 	.byte	0x04, 0x05
        /*036a*/ 	.short	(.L_30 - .L_29)
.L_29:
        /*036c*/ 	.word	0x00000100
        /*0370*/ 	.word	0x00000001
        /*0374*/ 	.word	0x00000001


	//----- nvinfo : EIATTR_CRS_STACK_SIZE
	.align		4
.L_30:
        /*0378*/ 	.byte	0x04, 0x1e
        /*037a*/ 	.short	(.L_32 - .L_31)
.L_31:
        /*037c*/ 	.word	0x00000000


	//----- nvinfo : EIATTR_CBANK_PARAM_SIZE
	.align		4
.L_32:
        /*0380*/ 	.byte	0x03, 0x19
        /*0382*/ 	.short	0x0470


	//----- nvinfo : EIATTR_PARAM_CBANK
	.align		4
        /*0384*/ 	.byte	0x04, 0x0a
        /*0386*/ 	.short	(.L_34 - .L_33)
	.align		4
.L_33:
        /*0388*/ 	.word	index@(.nv.constant0._ZN7cutlass13device_kernelINS_4conv6kernel13ConvUniversalINS1_16ConvProblemShapeILNS1_8OperatorE0ELi3EEENS1_10collective14CollectiveConvINS1_46MainloopSm90TmaGmmaWarpSpecializedImplicitGemmILS5_0ELi14ELi3EN4cute5tupleIJNSA_1CILi1EEESD_SD_EEENS1_36KernelImplicitTmaWarpSpecializedSm90ELi1EEENSB_IJNSC_ILi128EEESH_NSB_IJNSC_ILi32EEEEEEEEENS_6half_tESL_NSA_8TiledMMAINSA_8MMA_AtomIJNSA_4SM904GMMA26MMA_64x128x16_F32F16F16_SSILNSP_5MajorE0ELSR_0ELNSP_7ScaleInE1ELSS_1EEEEEENSA_6LayoutISE_NSB_IJNSC_ILi0EEESW_SW_EEEEENSB_IJNSA_10UnderscoreESZ_SZ_EEEEENS7_6detail26Sm90ImplicitGemmTileTraitsINSA_20SM90_TMA_LOAD_IM2COLENSA_14ComposedLayoutINSA_7SwizzleILi2ELi4ELi3EEENSA_18smem_ptr_flag_bitsILi16EEENSV_INSB_IJNSB_IJNSC_ILi8EEENSC_ILi16EEEEEENSB_IJSI_SD_EEENSB_IJSD_NSC_ILi14EEEEEEEEENSB_IJNSB_IJSI_NSC_ILi256EEEEEENSB_IJSD_SW_EEENSB_IJSW_NSC_ILi4096EEEEEEEEEEEEEvEENS13_INSA_13SM90_TMA_LOADES1O_vEEEENS_8epilogue10collective6detail29Sm90TmaWarpSpecializedAdapterINS1U_15DefaultEpilogueISL_NSB_IJNSB_IJllllEEESD_SW_EEES1Z_NS1T_6thread17LinearCombinationISL_Li1EffLNS20_9ScaleType4KindE0ELNS_15FloatRoundStyleE2ESL_EENS_4gemm15EpilogueDefaultEEEEEvvEEEEvNT_6ParamsE)
        /*038c*/ 	.short	0x0210
        /*038e*/ 	.short	0x0470


	//----- nvinfo : EIATTR_SW_WAR
	.align		4
.L_34:
        /*0390*/ 	.byte	0x04, 0x36
        /*0392*/ 	.short	(.L_36 - .L_35)
.L_35:
        /*0394*/ 	.word	0x00000008
.L_36:


//--------------------- .nv.callgraph             --------------------------
	.section	.nv.callgraph,"",@"SHT_CUDA_CALLGRAPH"
	.align	4
	.sectionentsize	8
	.align		4
        /*0000*/ 	.word	0x00000000
	.align		4
        /*0004*/ 	.word	0xffffffff
	.align		4
        /*0008*/ 	.word	0x00000000
	.align		4
        /*000c*/ 	.word	0xfffffffe
	.align		4
        /*0010*/ 	.word	0x00000000
	.align		4
        /*0014*/ 	.word	0xfffffffd
	.align		4
        /*0018*/ 	.word	0x00000000
	.align		4
        /*001c*/ 	.word	0xfffffffc


//--------------------- .nv.constant4             --------------------------
	.section	.nv.constant4,"a",@progbits
	.align	8
	.align		8
.nv.constant4:
        /*0000*/ 	.dword	_ZN39_INTERNAL_af22344d_4_k_cu_18256070_33694cuda3std3__45__cpo5beginE
	.align		8
        /*0008*/ 	.dword	_ZN39_INTERNAL_af22344d_4_k_cu_18256070_33694cuda3std3__45__cpo3endE
	.align		8
        /*0010*/ 	.dword	_ZN39_INTERNAL_af22344d_4_k_cu_18256070_33694cuda3std3__45__cpo6cbeginE
	.align		8
        /*0018*/ 	.dword	_ZN39_INTERNAL_af22344d_4_k_cu_18256070_33694cuda3std3__45__cpo4cendE
	.align		8
        /*0020*/ 	.dword	_ZN39_INTERNAL_af22344d_4_k_cu_18256070_33694cuda3std3__441_GLOBAL__N__af22344d_4_k_cu_18256070_33696ignoreE
	.align		8
        /*0028*/ 	.dword	_ZN39_INTERNAL_af22344d_4_k_cu_18256070_33694cuda3std3__419piecewise_constructE
	.align		8
        /*0030*/ 	.dword	_ZN39_INTERNAL_af22344d_4_k_cu_18256070_33694cuda3std3__48in_placeE
	.align		8
        /*0038*/ 	.dword	_ZN39_INTERNAL_af22344d_4_k_cu_18256070_33694cuda3std6ranges3__45__cpo4swapE
	.align		8
        /*0040*/ 	.dword	_ZN39_INTERNAL_af22344d_4_k_cu_18256070_33694cuda3std6ranges3__45__cpo9iter_moveE
	.align		8
        /*0048*/ 	.dword	_ZN39_INTERNAL_af22344d_4_k_cu_18256070_33694cute7productE
	.align		8
        /*0050*/ 	.dword	_ZN39_INTERNAL_af22344d_4_k_cu_18256070_33694cute1_E


//--------------------- .text._ZN7cutlass13device_kernelINS_4conv6kernel13ConvUniversalINS1_16ConvProblemShapeILNS1_8OperatorE0ELi3EEENS1_10collective14CollectiveConvINS1_46MainloopSm90TmaGmmaWarpSpecializedImplicitGemmILS5_0ELi14ELi3EN4cute5tupleIJNSA_1CILi1EEESD_SD_EEENS1_36KernelImplicitTmaWarpSpecializedSm90ELi1EEENSB_IJNSC_ILi128EEESH_NSB_IJNSC_ILi32EEEEEEEEENS_6half_tESL_NSA_8TiledMMAINSA_8MMA_AtomIJNSA_4SM904GMMA26MMA_64x128x16_F32F16F16_SSILNSP_5MajorE0ELSR_0ELNSP_7ScaleInE1ELSS_1EEEEEENSA_6LayoutISE_NSB_IJNSC_ILi0EEESW_SW_EEEEENSB_IJNSA_10UnderscoreESZ_SZ_EEEEENS7_6detail26Sm90ImplicitGemmTileTraitsINSA_20SM90_TMA_LOAD_IM2COLENSA_14ComposedLayoutINSA_7SwizzleILi2ELi4ELi3EEENSA_18smem_ptr_flag_bitsILi16EEENSV_INSB_IJNSB_IJNSC_ILi8EEENSC_ILi16EEEEEENSB_IJSI_SD_EEENSB_IJSD_NSC_ILi14EEEEEEEEENSB_IJNSB_IJSI_NSC_ILi256EEEEEENSB_IJSD_SW_EEENSB_IJSW_NSC_ILi4096EEEEEEEEEEEEEvEENS13_INSA_13SM90_TMA_LOADES1O_vEEEENS_8epilogue10collective6detail29Sm90TmaWarpSpecializedAdapterINS1U_15DefaultEpilogueISL_NSB_IJNSB_IJllllEEESD_SW_EEES1Z_NS1T_6thread17LinearCombinationISL_Li1EffLNS20_9ScaleType4KindE0ELNS_15FloatRoundStyleE2ESL_EENS_4gemm15EpilogueDefaultEEEEEvvEEEEvNT_6ParamsE --------------------------
	.section	.text._ZN7cutlass13device_kernelINS_4conv6kernel13ConvUniversalINS1_16ConvProblemShapeILNS1_8OperatorE0ELi3EEENS1_10collective14CollectiveConvINS1_46MainloopSm90TmaGmmaWarpSpecializedImplicitGemmILS5_0ELi14ELi3EN4cute5tupleIJNSA_1CILi1EEESD_SD_EEENS1_36KernelImplicitTmaWarpSpecializedSm90ELi1EEENSB_IJNSC_ILi128EEESH_NSB_IJNSC_ILi32EEEEEEEEENS_6half_tESL_NSA_8TiledMMAINSA_8MMA_AtomIJNSA_4SM904GMMA26MMA_64x128x16_F32F16F16_SSILNSP_5MajorE0ELSR_0ELNSP_7ScaleInE1ELSS_1EEEEEENSA_6LayoutISE_NSB_IJNSC_ILi0EEESW_SW_EEEEENSB_IJNSA_10UnderscoreESZ_SZ_EEEEENS7_6detail26Sm90ImplicitGemmTileTraitsINSA_20SM90_TMA_LOAD_IM2COLENSA_14ComposedLayoutINSA_7SwizzleILi2ELi4ELi3EEENSA_18smem_ptr_flag_bitsILi16EEENSV_INSB_IJNSB_IJNSC_ILi8EEENSC_ILi16EEEEEENSB_IJSI_SD_EEENSB_IJSD_NSC_ILi14EEEEEEEEENSB_IJNSB_IJSI_NSC_ILi256EEEEEENSB_IJSD_SW_EEENSB_IJSW_NSC_ILi4096EEEEEEEEEEEEEvEENS13_INSA_13SM90_TMA_LOADES1O_vEEEENS_8epilogue10collective6detail29Sm90TmaWarpSpecializedAdapterINS1U_15DefaultEpilogueISL_NSB_IJNSB_IJllllEEESD_SW_EEES1Z_NS1T_6thread17LinearCombinationISL_Li1EffLNS20_9ScaleType4KindE0ELNS_15FloatRoundStyleE2ESL_EENS_4gemm15EpilogueDefaultEEEEEvvEEEEvNT_6ParamsE,"ax",@progbits
	.align	128
.text._ZN7cutlass13device_kernelINS_4conv6kernel13ConvUniversalINS1_16ConvProblemShapeILNS1_8OperatorE0ELi3EEENS1_10collective14CollectiveConvINS1_46MainloopSm90TmaGmmaWarpSpecializedImplicitGemmILS5_0ELi14ELi3EN4cute5tupleIJNSA_1CILi1EEESD_SD_EEENS1_36KernelImplicitTmaWarpSpecializedSm90ELi1EEENSB_IJNSC_ILi128EEESH_NSB_IJNSC_ILi32EEEEEEEEENS_6half_tESL_NSA_8TiledMMAINSA_8MMA_AtomIJNSA_4SM904GMMA26MMA_64x128x16_F32F16F16_SSILNSP_5MajorE0ELSR_0ELNSP_7ScaleInE1ELSS_1EEEEEENSA_6LayoutISE_NSB_IJNSC_ILi0EEESW_SW_EEEEENSB_IJNSA_10UnderscoreESZ_SZ_EEEEENS7_6detail26Sm90ImplicitGemmTileTraitsINSA_20SM90_TMA_LOAD_IM2COLENSA_14ComposedLayoutINSA_7SwizzleILi2ELi4ELi3EEENSA_18smem_ptr_flag_bitsILi16EEENSV_INSB_IJNSB_IJNSC_ILi8EEENSC_ILi16EEEEEENSB_IJSI_SD_EEENSB_IJSD_NSC_ILi14EEEEEEEEENSB_IJNSB_IJSI_NSC_ILi256EEEEEENSB_IJSD_SW_EEENSB_IJSW_NSC_ILi4096EEEEEEEEEEEEEvEENS13_INSA_13SM90_TMA_LOADES1O_vEEEENS_8epilogue10collective6detail29Sm90TmaWarpSpecializedAdapterINS1U_15DefaultEpilogueISL_NSB_IJNSB_IJllllEEESD_SW_EEES1Z_NS1T_6thread17LinearCombinationISL_Li1EffLNS20_9ScaleType4KindE0ELNS_15FloatRoundStyleE2ESL_EENS_4gemm15EpilogueDefaultEEEEEvvEEEEvNT_6ParamsE:
        .type           _ZN7cutlass13device_kernelINS_4conv6kernel13ConvUniversalINS1_16ConvProblemShapeILNS1_8OperatorE0ELi3EEENS1_10collective14CollectiveConvINS1_46MainloopSm90TmaGmmaWarpSpecializedImplicitGemmILS5_0ELi14ELi3EN4cute5tupleIJNSA_1CILi1EEESD_SD_EEENS1_36KernelImplicitTmaWarpSpecializedSm90ELi1EEENSB_IJNSC_ILi128EEESH_NSB_IJNSC_ILi32EEEEEEEEENS_6half_tESL_NSA_8TiledMMAINSA_8MMA_AtomIJNSA_4SM904GMMA26MMA_64x128x16_F32F16F16_SSILNSP_5MajorE0ELSR_0ELNSP_7ScaleInE1ELSS_1EEEEEENSA_6LayoutISE_NSB_IJNSC_ILi0EEESW_SW_EEEEENSB_IJNSA_10UnderscoreESZ_SZ_EEEEENS7_6detail26Sm90ImplicitGemmTileTraitsINSA_20SM90_TMA_LOAD_IM2COLENSA_14ComposedLayoutINSA_7SwizzleILi2ELi4ELi3EEENSA_18smem_ptr_flag_bitsILi16EEENSV_INSB_IJNSB_IJNSC_ILi8EEENSC_ILi16EEEEEENSB_IJSI_SD_EEENSB_IJSD_NSC_ILi14EEEEEEEEENSB_IJNSB_IJSI_NSC_ILi256EEEEEENSB_IJSD_SW_EEENSB_IJSW_NSC_ILi4096EEEEEEEEEEEEEvEENS13_INSA_13SM90_TMA_LOADES1O_vEEEENS_8epilogue10collective6detail29Sm90TmaWarpSpecializedAdapterINS1U_15DefaultEpilogueISL_NSB_IJNSB_IJllllEEESD_SW_EEES1Z_NS1T_6thread17LinearCombinationISL_Li1EffLNS20_9ScaleType4KindE0ELNS_15FloatRoundStyleE2ESL_EENS_4gemm15EpilogueDefaultEEEEEvvEEEEvNT_6ParamsE,@function
        .size           _ZN7cutlass13device_kernelINS_4conv6kernel13ConvUniversalINS1_16ConvProblemShapeILNS1_8OperatorE0ELi3EEENS1_10collective14CollectiveConvINS1_46MainloopSm90TmaGmmaWarpSpecializedImplicitGemmILS5_0ELi14ELi3EN4cute5tupleIJNSA_1CILi1EEESD_SD_EEENS1_36KernelImplicitTmaWarpSpecializedSm90ELi1EEENSB_IJNSC_ILi128EEESH_NSB_IJNSC_ILi32EEEEEEEEENS_6half_tESL_NSA_8TiledMMAINSA_8MMA_AtomIJNSA_4SM904GMMA26MMA_64x128x16_F32F16F16_SSILNSP_5MajorE0ELSR_0ELNSP_7ScaleInE1ELSS_1EEEEEENSA_6LayoutISE_NSB_IJNSC_ILi0EEESW_SW_EEEEENSB_IJNSA_10UnderscoreESZ_SZ_EEEEENS7_6detail26Sm90ImplicitGemmTileTraitsINSA_20SM90_TMA_LOAD_IM2COLENSA_14ComposedLayoutINSA_7SwizzleILi2ELi4ELi3EEENSA_18smem_ptr_flag_bitsILi16EEENSV_INSB_IJNSB_IJNSC_ILi8EEENSC_ILi16EEEEEENSB_IJSI_SD_EEENSB_IJSD_NSC_ILi14EEEEEEEEENSB_IJNSB_IJSI_NSC_ILi256EEEEEENSB_IJSD_SW_EEENSB_IJSW_NSC_ILi4096EEEEEEEEEEEEEvEENS13_INSA_13SM90_TMA_LOADES1O_vEEEENS_8epilogue10collective6detail29Sm90TmaWarpSpecializedAdapterINS1U_15DefaultEpilogueISL_NSB_IJNSB_IJllllEEESD_SW_EEES1Z_NS1T_6thread17LinearCombinationISL_Li1EffLNS20_9ScaleType4KindE0ELNS_15FloatRoundStyleE2ESL_EENS_4gemm15EpilogueDefaultEEEEEvvEEEEvNT_6ParamsE,(.L_x_296 - _ZN7cutlass13device_kernelINS_4conv6kernel13ConvUniversalINS1_16ConvProblemShapeILNS1_8OperatorE0ELi3EEENS1_10collective14CollectiveConvINS1_46MainloopSm90TmaGmmaWarpSpecializedImplicitGemmILS5_0ELi14ELi3EN4cute5tupleIJNSA_1CILi1EEESD_SD_EEENS1_36KernelImplicitTmaWarpSpecializedSm90ELi1EEENSB_IJNSC_ILi128EEESH_NSB_IJNSC_ILi32EEEEEEEEENS_6half_tESL_NSA_8TiledMMAINSA_8MMA_AtomIJNSA_4SM904GMMA26MMA_64x128x16_F32F16F16_SSILNSP_5MajorE0ELSR_0ELNSP_7ScaleInE1ELSS_1EEEEEENSA_6LayoutISE_NSB_IJNSC_ILi0EEESW_SW_EEEEENSB_IJNSA_10UnderscoreESZ_SZ_EEEEENS7_6detail26Sm90ImplicitGemmTileTraitsINSA_20SM90_TMA_LOAD_IM2COLENSA_14ComposedLayoutINSA_7SwizzleILi2ELi4ELi3EEENSA_18smem_ptr_flag_bitsILi16EEENSV_INSB_IJNSB_IJNSC_ILi8EEENSC_ILi16EEEEEENSB_IJSI_SD_EEENSB_IJSD_NSC_ILi14EEEEEEEEENSB_IJNSB_IJSI_NSC_ILi256EEEEEENSB_IJSD_SW_EEENSB_IJSW_NSC_ILi4096EEEEEEEEEEEEEvEENS13_INSA_13SM90_TMA_LOADES1O_vEEEENS_8epilogue10collective6detail29Sm90TmaWarpSpecializedAdapterINS1U_15DefaultEpilogueISL_NSB_IJNSB_IJllllEEESD_SW_EEES1Z_NS1T_6thread17LinearCombinationISL_Li1EffLNS20_9ScaleType4KindE0ELNS_15FloatRoundStyleE2ESL_EENS_4gemm15EpilogueDefaultEEEEEvvEEEEvNT_6ParamsE)
        .other          _ZN7cutlass13device_kernelINS_4conv6kernel13ConvUniversalINS1_16ConvProblemShapeILNS1_8OperatorE0ELi3EEENS1_10collective14CollectiveConvINS1_46MainloopSm90TmaGmmaWarpSpecializedImplicitGemmILS5_0ELi14ELi3EN4cute5tupleIJNSA_1CILi1EEESD_SD_EEENS1_36KernelImplicitTmaWarpSpecializedSm90ELi1EEENSB_IJNSC_ILi128EEESH_NSB_IJNSC_ILi32EEEEEEEEENS_6half_tESL_NSA_8TiledMMAINSA_8MMA_AtomIJNSA_4SM904GMMA26MMA_64x128x16_F32F16F16_SSILNSP_5MajorE0ELSR_0ELNSP_7ScaleInE1ELSS_1EEEEEENSA_6LayoutISE_NSB_IJNSC_ILi0EEESW_SW_EEEEENSB_IJNSA_10UnderscoreESZ_SZ_EEEEENS7_6detail26Sm90ImplicitGemmTileTraitsINSA_20SM90_TMA_LOAD_IM2COLENSA_14ComposedLayoutINSA_7SwizzleILi2ELi4ELi3EEENSA_18smem_ptr_flag_bitsILi16EEENSV_INSB_IJNSB_IJNSC_ILi8EEENSC_ILi16EEEEEENSB_IJSI_SD_EEENSB_IJSD_NSC_ILi14EEEEEEEEENSB_IJNSB_IJSI_NSC_ILi256EEEEEENSB_IJSD_SW_EEENSB_IJSW_NSC_ILi4096EEEEEEEEEEEEEvEENS13_INSA_13SM90_TMA_LOADES1O_vEEEENS_8epilogue10collective6detail29Sm90TmaWarpSpecializedAdapterINS1U_15DefaultEpilogueISL_NSB_IJNSB_IJllllEEESD_SW_EEES1Z_NS1T_6thread17LinearCombinationISL_Li1EffLNS20_9ScaleType4KindE0ELNS_15FloatRoundStyleE2ESL_EENS_4gemm15EpilogueDefaultEEEEEvvEEEEvNT_6ParamsE,@"STO_CUDA_ENTRY STV_DEFAULT"
_ZN7cutlass13device_kernelINS_4conv6kernel13ConvUniversalINS1_16ConvProblemShapeILNS1_8OperatorE0ELi3EEENS1_10collective14CollectiveConvINS1_46MainloopSm90TmaGmmaWarpSpecializedImplicitGemmILS5_0ELi14ELi3EN4cute5tupleIJNSA_1CILi1EEESD_SD_EEENS1_36KernelImplicitTmaWarpSpecializedSm90ELi1EEENSB_IJNSC_ILi128EEESH_NSB_IJNSC_ILi32EEEEEEEEENS_6half_tESL_NSA_8TiledMMAINSA_8MMA_AtomIJNSA_4SM904GMMA26MMA_64x128x16_F32F16F16_SSILNSP_5MajorE0ELSR_0ELNSP_7ScaleInE1ELSS_1EEEEEENSA_6LayoutISE_NSB_IJNSC_ILi0EEESW_SW_EEEEENSB_IJNSA_10UnderscoreESZ_SZ_EEEEENS7_6detail26Sm90ImplicitGemmTileTraitsINSA_20SM90_TMA_LOAD_IM2COLENSA_14ComposedLayoutINSA_7SwizzleILi2ELi4ELi3EEENSA_18smem_ptr_flag_bitsILi16EEENSV_INSB_IJNSB_IJNSC_ILi8EEENSC_ILi16EEEEEENSB_IJSI_SD_EEENSB_IJSD_NSC_ILi14EEEEEEEEENSB_IJNSB_IJSI_NSC_ILi256EEEEEENSB_IJSD_SW_EEENSB_IJSW_NSC_ILi4096EEEEEEEEEEEEEvEENS13_INSA_13SM90_TMA_LOADES1O_vEEEENS_8epilogue10collective6detail29Sm90TmaWarpSpecializedAdapterINS1U_15DefaultEpilogueISL_NSB_IJNSB_IJllllEEESD_SW_EEES1Z_NS1T_6thread17LinearCombinationISL_Li1EffLNS20_9ScaleType4KindE0ELNS_15FloatRoundStyleE2ESL_EENS_4gemm15EpilogueDefaultEEEEEvvEEEEvNT_6ParamsE:
[----:B------:R-:W-:Y:S01]  /*0000*/  LDC R1, c[0x0][0x28] ;  /* 0x00000a00ff017b82 */ /* 0x000fe20000000800 */
[----:B------:R-:W0:Y:S01]  /*0010*/  S2R R6, SR_TID.X ;  /* 0x0000000000067919 */ /* 0x000e220000002100 */
[----:B------:R-:W-:Y:S01]  /*0020*/  ELECT P0, URZ, PT ;  /* 0x00000000003f782f */ /* 0x000fe20003800000 */
[----:B------:R-:W-:Y:S01]  /*0030*/  BSSY B0, `(.L_x_0) ;  /* 0x000000f000007945 */ /* 0x000fe20003800000 */
[--C-:B0-----:R-:W-:Y:S02]  /*0040*/  SHF.R.U32.HI R0, RZ, 0x5, R6.reuse ;  /* 0x00000005ff007819 */ /* 0x101fe40000011606 */
[----:B------:R-:W-:-:S03]  /*0050*/  SHF.R.U32.HI R3, RZ, 0x7, R6 ;  /* 0x00000007ff037819 */ /* 0x000fc60000011606 */
[----:B------:R-:W0:Y:S04]  /*0060*/  SHFL.IDX PT, R2, R0, RZ, 0x1f ;  /* 0x00001fff00027589 */ /* 0x000e2800000e0000 */
[----:B------:R1:W2:Y:S01]  /*0070*/  SHFL.IDX PT, R5, R3, RZ, 0x1f ;  /* 0x00001fff03057589 */ /* 0x0002a200000e0000 */
[----:B0-----:R-:W-:-:S13]  /*0080*/  ISETP.NE.OR P0, PT, R2, RZ, !P0 ;  /* 0x000000ff0200720c */ /* 0x001fda0004705670 */
[----:B-12---:R-:W-:Y:S05]  /*0090*/  @P0 BRA `(.L_x_1) ;  /* 0x0000000000200947 */ /* 0x006fea0003800000 */
[----:B------:R-:W-:Y:S02]  /*00a0*/  ULDC.64 UR4, c[0x0][0x198] ;  /* 0x0000660000047ab9 */ /* 0x000fe40000000a00 */
[----:B------:R-:W-:Y:S02]  /*00b0*/  UIADD3 UR6, UP0, UR4, 0xf0, URZ ;  /* 0x000000f004067890 */ /* 0x000fe4000ff1e03f */
[----:B------:R-:W-:Y:S02]  /*00c0*/  UIADD3 UR4, UP1, UR4, 0x270, URZ ;  /* 0x0000027004047890 */ /* 0x000fe4000ff3e03f */
[----:B------:R-:W-:Y:S02]  /*00d0*/  UIADD3.X UR7, URZ, UR5, URZ, UP0, !UPT ;  /* 0x000000053f077290 */ /* 0x000fe400087fe43f */
[----:B------:R-:W-:-:S07]  /*00e0*/  UIADD3.X UR5, URZ, UR5, URZ, UP1, !UPT ;  /* 0x000000053f057290 */ /* 0x000fce0008ffe43f */
[----:B------:R0:W-:Y:S02]  /*00f0*/  UTMACCTL.PF [UR6] ;  /* 0x00000000060079b9 */ /* 0x0001e40008040000 */
[----:B------:R0:W-:Y:S02]  /*0100*/  UTMACCTL.PF [UR4] ;  /* 0x00000000040079b9 */ /* 0x0001e40008040000 */
[----:B0-----:R-:W-:Y:S01]  /*0110*/  NOP ;  /* 0x0000000000007918 */ /* 0x001fe20000000000 */
.L_x_1:
[----:B------:R-:W-:Y:S05]  /*0120*/  BSYNC B0 ;  /* 0x0000000000007941 */ /* 0x000fea0003800000 */
.L_x_0:
[----:B------:R-:W0:Y:S01]  /*0130*/  SHFL.IDX PT, R0, R0, RZ, 0x1f ;  /* 0x00001fff00007589 */ /* 0x000e2200000e0000 */
[----:B------:R-:W-:-:S04]  /*0140*/  SHF.R.S32.HI R3, RZ, 0x1f, R2 ;  /* 0x0000001fff037819 */ /* 0x000fc80000011402 */
[----:B------:R-:W-:Y:S02]  /*0150*/  LEA.HI R3, R3, R2, RZ, 0x2 ;  /* 0x0000000203037211 */ /* 0x000fe400078f10ff */
[----:B0-----:R-:W-:-:S13]  /*0160*/  ISETP.NE.AND P0, PT, R0, RZ, PT ;  /* 0x000000ff0000720c */ /* 0x001fda0003f05270 */
[----:B------:R-:W-:Y:S05]  /*0170*/  @P0 BRA `(.L_x_2) ;  /* 0x0000000000b40947 */ /* 0x000fea0003800000 */
[----:B------:R-:W-:Y:S01]  /*0180*/  ELECT P0, URZ, PT ;  /* 0x00000000003f782f */ /* 0x000fe20003800000 */
[----:B------:R-:W-:-:S12]  /*0190*/  BSSY B0, `(.L_x_2) ;  /* 0x000002b000007945 */ /* 0x000fd80003800000 */
[----:B------:R-:W-:Y:S05]  /*01a0*/  @!P0 BRA `(.L_x_3) ;  /* 0x0000000000a48947 */ /* 0x000fea0003800000 */
[----:B------:R-:W0:Y:S01]  /*01b0*/  S2UR UR8, SR_CgaCtaId ;  /* 0x00000000000879c3 */ /* 0x000e220000008800 */
[----:B------:R-:W-:Y:S01]  /*01c0*/  UMOV UR4, 0x400 ;  /* 0x0000040000047882 */ /* 0x000fe20000000000 */
[----:B------:R-:W-:Y:S01]  /*01d0*/  UMOV UR5, 0x1 ;  /* 0x0000000100057882 */ /* 0x000fe20000000000 */
[----:B------:R-:W-:Y:S02]  /*01e0*/  UMOV UR6, 0x80 ;  /* 0x0000008000067882 */ /* 0x000fe40000000000 */
[----:B------:R-:W-:-:S04]  /*01f0*/  UIADD3 UR6, -UR6, 0x100000, URZ ;  /* 0x0010000006067890 */ /* 0x000fc8000fffe13f */
[----:B------:R-:W-:Y:S02]  /*0200*/  USHF.L.U32 UR7, UR6, 0xb, URZ ;  /* 0x0000000b06077899 */ /* 0x000fe4000800063f */
[----:B------:R-:W-:Y:S02]  /*0210*/  USHF.L.U32 UR6, UR6, 0x1, URZ ;  /* 0x0000000106067899 */ /* 0x000fe4000800063f */
[----:B0-----:R-:W-:Y:S02]  /*0220*/  ULEA UR8, UR8, UR4, 0x18 ;  /* 0x0000000408087291 */ /* 0x001fe4000f8ec03f */
[----:B------:R-:W-:-:S04]  /*0230*/  UIADD3 UR4, -UR5, 0x100000, URZ ;  /* 0x0010000005047890 */ /* 0x000fc8000fffe13f */
[----:B------:R-:W-:Y:S02]  /*0240*/  USHF.L.U32 UR5, UR4, 0xb, URZ ;  /* 0x0000000b04057899 */ /* 0x000fe4000800063f */
[----:B------:R-:W-:Y:S01]  /*0250*/  USHF.L.U32 UR4, UR4, 0x1, URZ ;  /* 0x0000000104047899 */ /* 0x000fe2000800063f */
[----:B------:R-:W0:Y:S11]  /*0260*/  FENCE.VIEW.ASYNC.S ;  /* 0x00000000000073c6 */ /* 0x000e360000000000 */
[----:B0-----:R0:W1:Y:S01]  /*0270*/  SYNCS.EXCH.64 URZ, [UR8+0x38000], UR4 ;  /* 0x03800004083f75b2 */ /* 0x0010620008000100 */
[----:B------:R0:W2:Y:S01]  /*0280*/  SYNCS.EXCH.64 URZ, [UR8+0x38070], UR6 ;  /* 0x03807006083f75b2 */ /* 0x0000a20008000100 */
[----:B------:R0:W3:Y:S01]  /*0290*/  SYNCS.EXCH.64 URZ, [UR8+0x38008], UR4 ;  /* 0x03800804083f75b2 */ /* 0x0000e20008000100 */
[----:B------:R0:W4:Y:S01]  /*02a0*/  SYNCS.EXCH.64 URZ, [UR8+0x38078], UR6 ;  /* 0x03807806083f75b2 */ /* 0x0001220008000100 */
[----:B------:R0:W0:Y:S01]  /*02b0*/  SYNCS.EXCH.64 URZ, [UR8+0x38010], UR4 ;  /* 0x03801004083f75b2 */ /* 0x0000220008000100 */
        /* <DEDUP_REMOVED lines=23> */
[----:B-1234-:R-:W-:Y:S01]  /*0430*/  NOP ;  /* 0x0000000000007918 */ /* 0x01efe20000000000 */
.L_x_3:
[----:B0-----:R-:W-:Y:S05]  /*0440*/  BSYNC B0 ;  /* 0x0000000000007941 */ /* 0x001fea0003800000 */
.L_x_2:
[----:B------:R-:W-:Y:S01]  /*0450*/  ULDC.64 UR4, c[0x0][0x618] ;  /* 0x0001860000047ab9 */ /* 0x000fe20000000a00 */
[----:B------:R-:W-:Y:S01]  /*0460*/  LOP3.LUT R3, R3, 0xfffffffc, RZ, 0xc0, !PT ;  /* 0xfffffffc03037812 */ /* 0x000fe200078ec0ff */
[----:B------:R-:W-:Y:S01]  /*0470*/  NOP ;  /* 0x0000000000007918 */ /* 0x000fe20000000000 */
[----:B------:R-:W-:Y:S01]  /*0480*/  ISETP.NE.U32.AND P0, PT, RZ, UR4, PT ;  /* 0x00000004ff007c0c */ /* 0x000fe2000bf05070 */
[----:B------:R-:W-:Y:S01]  /*0490*/  NOP ;  /* 0x0000000000007918 */ /* 0x000fe20000000000 */
[----:B------:R-:W-:Y:S01]  /*04a0*/  BAR.SYNC.DEFER_BLOCKING 0x0 ;  /* 0x0000000000007b1d */ /* 0x000fe20000010000 */
[----:B------:R-:W-:Y:S01]  /*04b0*/  IMAD.IADD R4, R2, 0x1, -R3 ;  /* 0x0000000102047824 */ /* 0x000fe200078e0a03 */
[----:B------:R-:W-:Y:S02]  /*04c0*/  ISETP.NE.AND.EX P0, PT, RZ, UR5, PT, P0 ;  /* 0x00000005ff007c0c */ /* 0x000fe4000bf05300 */
[C---:B------:R-:W-:Y:S02]  /*04d0*/  ISETP.NE.AND P2, PT, R5.reuse, 0x1, PT ;  /* 0x000000010500780c */ /* 0x040fe40003f45270 */
[----:B------:R-:W-:Y:S01]  /*04e0*/  LOP3.LUT P1, RZ, R5, R4, RZ, 0xfc, !PT ;  /* 0x0000000405ff7212 */ /* 0x000fe2000782fcff */
[----:B------:R-:W-:-:S03]  /*04f0*/  ULDC.64 UR12, c[0x0][0x208] ;  /* 0x00008200000c7ab9 */ /* 0x000fc60000000a00 */
[----:B------:R-:W-:-:S04]  /*0500*/  SEL R0, RZ, 0x1, P1 ;  /* 0x00000001ff007807 */ /* 0x000fc80000800000 */
[----:B------:R-:W-:Y:S01]  /*0510*/  SEL R0, R0, 0x2, P2 ;  /* 0x0000000200007807 */ /* 0x000fe20001000000 */
[----:B------:R-:W-:Y:S06]  /*0520*/  @!P0 BRA `(.L_x_4) ;  /* 0x00000000001c8947 */ /* 0x000fec0003800000 */
[----:B------:R-:W0:Y:S02]  /*0530*/  LDC.64 R2, c[0x0][0x618] ;  /* 0x00018600ff027b82 */ /* 0x000e240000000a00 */
[----:B0-----:R-:W2:Y:S02]  /*0540*/  LDG.E.64 R2, desc[UR12][R2.64] ;  /* 0x0000000c02027981 */ /* 0x001ea4000c1e1b00 */
[----:B--2---:R-:W-:-:S04]  /*0550*/  ISETP.NE.U32.AND P0, PT, R2, RZ, PT ;  /* 0x000000ff0200720c */ /* 0x004fc80003f05070 */
[----:B------:R-:W-:-:S13]  /*0560*/  ISETP.NE.AND.EX P0, PT, R3, RZ, PT, P0 ;  /* 0x000000ff0300720c */ /* 0x000fda0003f05300 */
[----:B------:R-:W-:Y:S05]  /*0570*/  @!P0 BRA `(.L_x_4) ;  /* 0x0000000000088947 */ /* 0x000fea0003800000 */
[----:B------:R2:W5:Y:S01]  /*0580*/  LD.E R8, desc[UR12][R2.64] ;  /* 0x0000000c02087980 */ /* 0x000562000c101900 */
[----:B------:R-:W-:Y:S05]  /*0590*/  BRA `(.L_x_5) ;  /* 0x0000000000207947 */ /* 0x000fea0003800000 */
.L_x_4:
[----:B------:R-:W-:Y:S02]  /*05a0*/  ULDC.64 UR4, c[0x0][0x608] ;  /* 0x0001820000047ab9 */ /* 0x000fe40000000a00 */
[----:B------:R-:W-:-:S04]  /*05b0*/  ISETP.NE.U32.AND P0, PT, RZ, UR4, PT ;  /* 0x00000004ff007c0c */ /* 0x000fc8000bf05070 */
[----:B------:R-:W-:-:S13]  /*05c0*/  ISETP.NE.AND.EX P0, PT, RZ, UR5, PT, P0 ;  /* 0x00000005ff007c0c */ /* 0x000fda000bf05300 */
[----:B------:R-:W-:Y:S05]  /*05d0*/  @!P0 BRA `(.L_x_6) ;  /* 0x00000000000c8947 */ /* 0x000fea0003800000 */
[----:B------:R-:W0:Y:S02]  /*05e0*/  LDC.64 R8, c[0x0][0x608] ;  /* 0x00018200ff087b82 */ /* 0x000e240000000a00 */
[----:B0-----:R0:W5:Y:S01]  /*05f0*/  LDG.E R8, desc[UR12][R8.64] ;  /* 0x0000000c08087981 */ /* 0x001162000c1e1900 */
[----:B------:R-:W-:Y:S05]  /*0600*/  BRA `(.L_x_5) ;  /* 0x0000000000047947 */ /* 0x000fea0003800000 */
.L_x_6:
[----:B------:R-:W1:Y:S02]  /*0610*/  LDC R8, c[0x0][0x600] ;  /* 0x00018000ff087b82 */ /* 0x000e640000000800 */
.L_x_5:
[----:B------:R-:W-:Y:S02]  /*0620*/  ULDC.64 UR4, c[0x0][0x620] ;  /* 0x0001880000047ab9 */ /* 0x000fe40000000a00 */
[----:B------:R-:W-:-:S04]  /*0630*/  ISETP.NE.U32.AND P0, PT, RZ, UR4, PT ;  /* 0x00000004ff007c0c */ /* 0x000fc8000bf05070 */
[----:B------:R-:W-:-:S13]  /*0640*/  ISETP.NE.AND.EX P0, PT, RZ, UR5, PT, P0 ;  /* 0x00000005ff007c0c */ /* 0x000fda000bf05300 */
[----:B------:R-:W-:Y:S05]  /*0650*/  @!P0 BRA `(.L_x_7) ;  /* 0x00000000001c8947 */ /* 0x000fea0003800000 */
[----:B--2---:R-:W2:Y:S02]  /*0660*/  LDC.64 R2, c[0x0][0x620] ;  /* 0x00018800ff027b82 */ /* 0x004ea40000000a00 */
[----:B--2---:R-:W2:Y:S02]  /*0670*/  LDG.E.64 R2, desc[UR12][R2.64] ;  /* 0x0000000c02027981 */ /* 0x004ea4000c1e1b00 */
[----:B--2---:R-:W-:-:S04]  /*0680*/  ISETP.NE.U32.AND P0, PT, R2, RZ, PT ;  /* 0x000000ff0200720c */ /* 0x004fc80003f05070 */
[----:B------:R-:W-:-:S13]  /*0690*/  ISETP.NE.AND.EX P0, PT, R3, RZ, PT, P0 ;  /* 0x000000ff0300720c */ /* 0x000fda0003f05300 */
[----:B------:R-:W-:Y:S05]  /*06a0*/  @!P0 BRA `(.L_x_7) ;  /* 0x0000000000088947 */ /* 0x000fea0003800000 */
[----:B0-----:R4:W5:Y:S01]  /*06b0*/  LD.E R9, desc[UR12][R2.64] ;  /* 0x0000000c02097980 */ /* 0x001962000c101900 */
[----:B------:R-:W-:Y:S05]  /*06c0*/  BRA `(.L_x_8) ;  /* 0x0000000000207947 */ /* 0x000fea0003800000 */
.L_x_7:
[----:B------:R-:W-:Y:S02]  /*06d0*/  ULDC.64 UR4, c[0x0][0x610] ;  /* 0x0001840000047ab9 */ /* 0x000fe40000000a00 */
[----:B------:R-:W-:-:S04]  /*06e0*/  ISETP.NE.U32.AND P0, PT, RZ, UR4, PT ;  /* 0x00000004ff007c0c */ /* 0x000fc8000bf05070 */
[----:B------:R-:W-:-:S13]  /*06f0*/  ISETP.NE.AND.EX P0, PT, RZ, UR5, PT, P0 ;  /* 0x00000005ff007c0c */ /* 0x000fda000bf05300 */
[----:B------:R-:W-:Y:S05]  /*0700*/  @!P0 BRA `(.L_x_9) ;  /* 0x00000000000c8947 */ /* 0x000fea0003800000 */
[----:B--2---:R-:W0:Y:S02]  /*0710*/  LDC.64 R2, c[0x0][0x610] ;  /* 0x00018400ff027b82 */ /* 0x004e240000000a00 */
[----:B0-----:R3:W5:Y:S01]  /*0720*/  LDG.E R9, desc[UR12][R2.64] ;  /* 0x0000000c02097981 */ /* 0x001762000c1e1900 */
[----:B------:R-:W-:Y:S05]  /*0730*/  BRA `(.L_x_8) ;  /* 0x0000000000047947 */ /* 0x000fea0003800000 */
.L_x_9:
[----:B0-----:R-:W0:Y:S02]  /*0740*/  LDC R9, c[0x0][0x604] ;  /* 0x00018100ff097b82 */ /* 0x001e240000000800 */
.L_x_8:
[----:B--234-:R-:W2:Y:S01]  /*0750*/  LDC R2, c[0x0][0x3e8] ;  /* 0x0000fa00ff027b82 */ /* 0x01cea20000000800 */
[----:B------:R-:W-:Y:S01]  /*0760*/  ULDC UR4, c[0x0][0x3dc] ;  /* 0x0000f70000047ab9 */ /* 0x000fe20000000800 */
[----:B------:R-:W-:Y:S01]  /*0770*/  ISETP.NE.AND P0, PT, R5, RZ, PT ;  /* 0x000000ff0500720c */ /* 0x000fe20003f05270 */
[----:B------:R-:W-:Y:S01]  /*0780*/  UIADD3 UR4, UR4, 0x1f, URZ ;  /* 0x0000001f04047890 */ /* 0x000fe2000fffe03f */
[----:B------:R-:W-:-:S03]  /*0790*/  ULDC.64 UR6, c[0x0][0x3e0] ;  /* 0x0000f80000067ab9 */ /* 0x000fc60000000a00 */
[----:B------:R-:W-:Y:S02]  /*07a0*/  USHF.R.S32.HI UR5, URZ, 0x1f, UR4 ;  /* 0x0000001f3f057899 */ /* 0x000fe40008011404 */
[----:B------:R-:W-:Y:S02]  /*07b0*/  UIMAD UR6, UR7, UR6, URZ ;  /* 0x00000006070672a4 */ /* 0x000fe4000f8e023f */
[----:B------:R-:W-:-:S04]  /*07c0*/  ULEA.HI UR5, UR5, UR4, URZ, 0x5 ;  /* 0x0000000405057291 */ /* 0x000fc8000f8f283f */
[----:B------:R-:W-:Y:S01]  /*07d0*/  USHF.R.S32.HI UR15, URZ, 0x5, UR5 ;  /* 0x000000053f0f7899 */ /* 0x000fe20008011405 */
[----:B--2---:R-:W-:-:S05]  /*07e0*/  IMAD R2, R2, UR6, RZ ;  /* 0x0000000602027c24 */ /* 0x004fca000f8e02ff */
[----:B------:R-:W-:Y:S01]  /*07f0*/  IMAD R2, R2, UR15, RZ ;  /* 0x0000000f02027c24 */ /* 0x000fe2000f8e02ff */
[----:B------:R-:W-:Y:S06]  /*0800*/  @!P0 BRA `(.L_x_10) ;  /* 0x0000008400e08947 */ /* 0x000fec0003800000 */
[----:B------:R-:W-:-:S13]  /*0810*/  ISETP.NE.AND P0, PT, R5, 0x1, PT ;  /* 0x000000010500780c */ /* 0x000fda0003f05270 */
[----:B------:R-:W-:Y:S05]  /*0820*/  @P0 EXIT ;  /* 0x000000000000094d */ /* 0x000fea0003800000 */
[----:B------:R-:W-:Y:S01]  /*0830*/  ISETP.GE.AND P0, PT, R2, 0x1, PT ;  /* 0x000000010200780c */ /* 0x000fe20003f06270 */
[----:B------:R-:W-:Y:S01]  /*0840*/  UMOV UR4, URZ ;  /* 0x0000003f00047c82 */ /* 0x000fe20008000000 */
[----:B------:R-:W-:Y:S02]  /*0850*/  CS2R R86, SRZ ;  /* 0x0000000000567805 */ /* 0x000fe4000001ff00 */
[----:B------:R-:W-:Y:S02]  /*0860*/  CS2R R88, SRZ ;  /* 0x0000000000587805 */ /* 0x000fe4000001ff00 */
[----:B------:R-:W-:Y:S02]  /*0870*/  CS2R R90, SRZ ;  /* 0x00000000005a7805 */ /* 0x000fe4000001ff00 */
[----:B------:R-:W-:Y:S02]  /*0880*/  CS2R R92, SRZ ;  /* 0x00000000005c7805 */ /* 0x000fe4000001ff00 */
[----:B------:R-:W-:-:S02]  /*0890*/  CS2R R94, SRZ ;  /* 0x00000000005e7805 */ /* 0x000fc4000001ff00 */
[----:B------:R-:W-:Y:S02]  /*08a0*/  CS2R R96, SRZ ;  /* 0x0000000000607805 */ /* 0x000fe4000001ff00 */
        /* <DEDUP_REMOVED lines=57> */
[----:B------:R-:W-:Y:S01]  /*0c40*/  CS2R R84, SRZ ;  /* 0x0000000000547805 */ /* 0x000fe2000001ff00 */
[----:B------:R-:W-:Y:S06]  /*0c50*/  @!P0 BRA `(.L_x_11) ;  /* 0x0000000000988947 */ /* 0x000fec0003800000 */
[----:B------:R-:W-:-:S04]  /*0c60*/  LOP3.LUT R3, R0, 0x1, RZ, 0xfc, !PT ;  /* 0x0000000100037812 */ /* 0x000fc800078efcff */
[----:B------:R-:W-:-:S13]  /*0c70*/  ISETP.NE.AND P1, PT, R3, 0x3, PT ;  /* 0x000000030300780c */ /* 0x000fda0003f25270 */
[----:B------:R-:W-:Y:S05]  /*0c80*/  @!P1 BRA `(.L_x_12) ;  /* 0x0000000000049947 */ /* 0x000fea0003800000 */
[----:B------:R-:W-:Y:S01]  /*0c90*/  BPT.TRAP 0x1 ;  /* 0x000000040000795c */ /* 0x000fe20000300000 */
.L_x_12:
[----:B------:R-:W2:Y:S01]  /*0ca0*/  S2UR UR5, SR_CgaCtaId ;  /* 0x00000000000579c3 */ /* 0x000ea20000008800 */
[----:B------:R-:W-:Y:S01]  /*0cb0*/  SHF.L.U32 R3, RZ, 0x1f, RZ ;  /* 0x0000001fff037819 */ /* 0x000fe200000006ff */
[----:B------:R-:W-:Y:S02]  /*0cc0*/  UMOV UR4, 0x400 ;  /* 0x0000040000047882 */ /* 0x000fe40000000000 */
[----:B--2---:R-:W-:-:S12]  /*0cd0*/  ULEA UR4, UR5, UR4, 0x18 ;  /* 0x0000000405047291 */ /* 0x004fd8000f8ec03f */
.L_x_13:
[----:B--2---:R-:W-:-:S04]  /*0ce0*/  IMAD.U32 R4, RZ, RZ, UR4 ;  /* 0x00000004ff047e24 */ /* 0x004fc8000f8e00ff */
[----:B------:R2:W3:Y:S03]  /*0cf0*/  SYNCS.PHASECHK.TRANS64.TRYWAIT P1, [R4+URZ+0x38000], R3 ;  /* 0x03800003040075a7 */ /* 0x0004e6000802017f */
[----:B---3--:R-:W-:Y:S05]  /*0d00*/  @!P1 NANOSLEEP.SYNCS 0x989680 ;  /* 0x009896800000995d */ /* 0x008fea0003900000 */
[----:B------:R-:W3:Y:S02]  /*0d10*/  @!P1 SYNCS.PHASECHK.TRANS64 P1, [R4+URZ+0x38000], R3 ;  /* 0x03800003040095a7 */ /* 0x000ee4000802007f */
[----:B---3--:R-:W-:Y:S05]  /*0d20*/  @!P1 BRA `(.L_x_13) ;  /* 0xfffffffc00ec9947 */ /* 0x008fea000383ffff */
[----:B------:R-:W-:Y:S01]  /*0d30*/  UIADD3 UR5, UR4, 0x1c000, URZ ;  /* 0x0001c00004057890 */ /* 0x000fe2000fffe03f */
[----:B------:R-:W-:Y:S01]  /*0d40*/  WARPGROUP.ARRIVE ;  /* 0x00000000000079c5 */ /* 0x000fe20000000000 */
[----:B------:R-:W-:Y:S02]  /*0d50*/  USHF.R.U32.HI UR4, URZ, 0x4, UR4 ;  /* 0x000000043f047899 */ /* 0x000fe40008011604 */
[----:B------:R-:W-:Y:S02]  /*0d60*/  USHF.R.U32.HI UR5, URZ, 0x4, UR5 ;  /* 0x000000043f057899 */ /* 0x000fe40008011605 */
[----:B------:R-:W-:Y:S02]  /*0d70*/  ULOP3.LUT UR4, UR4, 0x3fff, URZ, 0xc0, !UPT ;  /* 0x00003fff04047892 */ /* 0x000fe4000f8ec03f */
[----:B------:R-:W-:Y:S02]  /*0d80*/  ULOP3.LUT UR5, UR5, 0x3fff, URZ, 0xc0, !UPT ;  /* 0x00003fff05057892 */ /* 0x000fe4000f8ec03f */
[----:B------:R-:W-:-:S02]  /*0d90*/  ULOP3.LUT UR8, UR4, 0x10000, URZ, 0xfc, !UPT ;  /* 0x0001000004087892 */ /* 0x000fc4000f8efc3f */
[----:B------:R-:W-:Y:S01]  /*0da0*/  ULOP3.LUT UR9, UR5, 0x10000, URZ, 0xfc, !UPT ;  /* 0x0001000005097892 */ /* 0x000fe2000f8efc3f */
[----:B------:R-:W-:Y:S02]  /*0db0*/  UMOV UR7, 0x80000020 ;  /* 0x8000002000077882 */ /* 0x000fe40000000000 */
[----:B------:R-:W-:Y:S02]  /*0dc0*/  UMOV UR5, 0x80000020 ;  /* 0x8000002000057882 */ /* 0x000fe40000000000 */
[----:B------:R-:W-:Y:S02]  /*0dd0*/  UMOV UR4, UR8 ;  /* 0x0000000800047c82 */ /* 0x000fe40008000000 */
[----:B------:R-:W-:Y:S02]  /*0de0*/  UMOV UR6, UR9 ;  /* 0x0000000900067c82 */ /* 0x000fe40008000000 */
[----:B------:R-:W-:Y:S01]  /*0df0*/  HGMMA.64x128x16.F32 R88, gdesc[UR4], RZ, !UPT ;  /* 0x01e00000045879f0 */ /* 0x000fe2000c7008ff */
[----:B------:R-:W-:Y:S01]  /*0e00*/  UIADD3 UR4, UR8, 0x100, URZ ;  /* 0x0000010008047890 */ /* 0x000fe2000fffe03f */
[----:B------:R-:W-:-:S10]  /*0e10*/  UMOV UR5, 0x80000020 ;  /* 0x8000002000057882 */ /* 0x000fd40000000000 */
[----:B------:R-:W-:Y:S01]  /*0e20*/  HGMMA.64x128x16.F32 R24, gdesc[UR4], RZ, !UPT ;  /* 0x01e00000041879f0 */ /* 0x000fe2000c7008ff */
[----:B------:R-:W-:Y:S02]  /*0e30*/  UIADD3 UR4, UR8, 0x2, URZ ;  /* 0x0000000208047890 */ /* 0x000fe4000fffe03f */
[----:B------:R-:W-:Y:S01]  /*0e40*/  UIADD3 UR6, UR9, 0x2, URZ ;  /* 0x0000000209067890 */ /* 0x000fe2000fffe03f */
[----:B------:R-:W-:Y:S01]  /*0e50*/  UMOV UR5, 0x80000020 ;  /* 0x8000002000057882 */ /* 0x000fe20000000000 */
[----:B------:R-:W-:-:S07]  /*0e60*/  UMOV UR7, 0x80000020 ;  /* 0x8000002000077882 */ /* 0x000fce0000000000 */
[----:B------:R-:W-:Y:S01]  /*0e70*/  HGMMA.64x128x16.F32 R88, gdesc[UR4], R88 ;  /* 0x01e00000045879f0 */ /* 0x000fe20008700858 */
[----:B------:R-:W-:Y:S01]  /*0e80*/  UIADD3 UR4, UR8, 0x102, URZ ;  /* 0x0000010208047890 */ /* 0x000fe2000fffe03f */
[----:B------:R-:W-:-:S10]  /*0e90*/  UMOV UR5, 0x80000020 ;  /* 0x8000002000057882 */ /* 0x000fd40000000000 */
[----:B------:R-:W-:Y:S01]  /*0ea0*/  HGMMA.64x128x16.F32 R24, gdesc[UR4], R24, gsb0 ;  /* 0x01e00000041879f0 */ /* 0x000fe20008000818 */
[----:B------:R-:W-:-:S05]  /*0eb0*/  UMOV UR4, 0x1 ;  /* 0x0000000100047882 */ /* 0x000fca0000000000 */
.L_x_11:
[----:B--2---:R-:W-:-:S05]  /*0ec0*/  VIMNMX R3, R2, 0x1, PT ;  /* 0x0000000102037848 */ /* 0x004fca0003fe0100 */
[----:B------:R-:W-:-:S05]  /*0ed0*/  IMAD.IADD R4, R2, 0x1, -R3 ;  /* 0x0000000102047824 */ /* 0x000fca00078e0a03 */
[----:B------:R-:W-:-:S13]  /*0ee0*/  ISETP.GE.AND P1, PT, R4, 0x1, PT ;  /* 0x000000010400780c */ /* 0x000fda0003f26270 */
[----:B------:R-:W-:Y:S05]  /*0ef0*/  @!P1 BRA `(.L_x_14) ;  /* 0x0000000400089947 */ /* 0x000fea0003800000 */
[----:B------:R-:W2:Y:S01]  /*0f00*/  S2UR UR6, SR_CgaCtaId ;  /* 0x00000000000679c3 */ /* 0x000ea20000008800 */
[----:B------:R-:W-:Y:S01]  /*0f10*/  UMOV UR5, 0x400 ;  /* 0x0000040000057882 */ /* 0x000fe20000000000 */
[----:B------:R-:W-:Y:S01]  /*0f20*/  LOP3.LUT R7, R0, 0x1, RZ, 0xfc, !PT ;  /* 0x0000000100077812 */ /* 0x000fe200078efcff */
[----:B------:R-:W-:Y:S01]  /*0f30*/  IMAD.MOV.U32 R5, RZ, RZ, RZ ;  /* 0x000000ffff057224 */ /* 0x000fe200078e00ff */
[----:B------:R-:W-:Y:S01]  /*0f40*/  UISETP.NE.U32.AND UP0, UPT, UR4, URZ, UPT ;  /* 0x0000003f0400728c */ /* 0x000fe2000bf05070 */
[----:B------:R-:W-:Y:S01]  /*0f50*/  IMAD.MOV.U32 R2, RZ, RZ, R4 ;  /* 0x000000ffff027224 */ /* 0x000fe200078e0004 */
[----:B--2---:R-:W-:-:S04]  /*0f60*/  ULEA UR14, UR6, UR5, 0x18 ;  /* 0x00000005060e7291 */ /* 0x004fc8000f8ec03f */
[----:B------:R-:W-:Y:S02]  /*0f70*/  UIADD3 UR6, UR14, 0x1c000, URZ ;  /* 0x0001c0000e067890 */ /* 0x000fe4000fffe03f */
[----:B------:R-:W-:Y:S02]  /*0f80*/  USHF.R.U32.HI UR5, URZ, 0x4, UR14 ;  /* 0x000000043f057899 */ /* 0x000fe4000801160e */
[----:B------:R-:W-:Y:S02]  /*0f90*/  USHF.R.U32.HI UR6, URZ, 0x4, UR6 ;  /* 0x000000043f067899 */ /* 0x000fe40008011606 */
[----:B------:R-:W-:Y:S02]  /*0fa0*/  ULOP3.LUT UR5, UR5, 0x3fff, URZ, 0xc0, !UPT ;  /* 0x00003fff05057892 */ /* 0x000fe4000f8ec03f */
[----:B------:R-:W-:Y:S02]  /*0fb0*/  ULOP3.LUT UR6, UR6, 0x3fff, URZ, 0xc0, !UPT ;  /* 0x00003fff06067892 */ /* 0x000fe4000f8ec03f */
[----:B------:R-:W-:-:S02]  /*0fc0*/  ULOP3.LUT UR15, UR5, 0x10000, URZ, 0xfc, !UPT ;  /* 0x00010000050f7892 */ /* 0x000fc4000f8efc3f */
[----:B------:R-:W-:Y:S01]  /*0fd0*/  ULOP3.LUT UR16, UR6, 0x10000, URZ, 0xfc, !UPT ;  /* 0x0001000006107892 */ /* 0x000fe2000f8efc3f */
[----:B------:R-:W-:-:S11]  /*0fe0*/  UMOV UR5, URZ ;  /* 0x0000003f00057c82 */ /* 0x000fd60008000000 */
.L_x_19:
[----:B------:R-:W-:-:S13]  /*0ff0*/  ISETP.NE.AND P2, PT, R7, 0x3, PT ;  /* 0x000000030700780c */ /* 0x000fda0003f45270 */
[----:B--2---:R-:W-:Y:S05]  /*1000*/  @!P2 BRA `(.L_x_15) ;  /* 0x000000000004a947 */ /* 0x004fea0003800000 */
[----:B------:R-:W-:Y:S01]  /*1010*/  BPT.TRAP 0x1 ;  /* 0x000000040000795c */ /* 0x000fe20000300000 */
.L_x_15:
[----:B------:R-:W-:Y:S01]  /*1020*/  SHF.L.U32 R3, R5, 0x1f, RZ ;  /* 0x0000001f05037819 */ /* 0x000fe200000006ff */
[----:B------:R-:W-:-:S12]  /*1030*/  ULEA UR6, UR4, UR14, 0x3 ;  /* 0x0000000e04067291 */ /* 0x000fd8000f8e183f */
.L_x_16:
[----:B--2---:R-:W-:-:S04]  /*1040*/  IMAD.U32 R6, RZ, RZ, UR6 ;  /* 0x00000006ff067e24 */ /* 0x004fc8000f8e00ff */
[----:B------:R2:W3:Y:S03]  /*1050*/  SYNCS.PHASECHK.TRANS64.TRYWAIT P1, [R6+URZ+0x38000], R3 ;  /* 0x03800003060075a7 */ /* 0x0004e6000802017f */
[----:B---3--:R-:W-:Y:S05]  /*1060*/  @!P1 NANOSLEEP.SYNCS 0x989680 ;  /* 0x009896800000995d */ /* 0x008fea0003900000 */
[----:B------:R-:W3:Y:S02]  /*1070*/  @!P1 SYNCS.PHASECHK.TRANS64 P1, [R6+URZ+0x38000], R3 ;  /* 0x03800003060095a7 */ /* 0x000ee4000802007f */
[----:B---3--:R-:W-:Y:S05]  /*1080*/  @!P1 BRA `(.L_x_16) ;  /* 0xfffffffc00ec9947 */ /* 0x008fea000383ffff */
[----:B------:R-:W-:Y:S01]  /*1090*/  ULEA UR6, UR4, UR15, 0x9 ;  /* 0x0000000f04067291 */ /* 0x000fe2000f8e483f */
[----:B------:R-:W-:Y:S01]  /*10a0*/  WARPGROUP.ARRIVE ;  /* 0x00000000000079c5 */ /* 0x000fe20000000000 */
[----:B------:R-:W-:Y:S01]  /*10b0*/  ULEA UR7, UR4, UR16, 0x9 ;  /* 0x0000001004077291 */ /* 0x000fe2000f8e483f */
[----:B------:R-:W-:Y:S01]  /*10c0*/  UMOV UR9, 0x80000020 ;  /* 0x8000002000097882 */ /* 0x000fe20000000000 */
[----:B------:R-:W-:-:S03]  /*10d0*/  UMOV UR11, 0x80000020 ;  /* 0x80000020000b7882 */ /* 0x000fc60000000000 */
[----:B------:R-:W-:Y:S02]  /*10e0*/  UMOV UR8, UR6 ;  /* 0x0000000600087c82 */ /* 0x000fe40008000000 */
[----:B------:R-:W-:Y:S02]  /*10f0*/  UMOV UR10, UR7 ;  /* 0x00000007000a7c82 */ /* 0x000fe40008000000 */
[----:B------:R-:W-:Y:S01]  /*1100*/  HGMMA.64x128x16.F32 R88, gdesc[UR8], R88, UP0 ;  /* 0x01e00000085879f0 */ /* 0x000fe2000bf00858 */
[----:B------:R-:W-:Y:S01]  /*1110*/  UIADD3 UR8, UR6, 0x100, URZ ;  /* 0x0000010006087890 */ /* 0x000fe2000fffe03f */
[----:B------:R-:W-:-:S10]  /*1120*/  UMOV UR9, 0x80000020 ;  /* 0x8000002000097882 */ /* 0x000fd40000000000 */
[----:B------:R-:W-:Y:S01]  /*1130*/  HGMMA.64x128x16.F32 R24, gdesc[UR8], R24, UP0 ;  /* 0x01e00000081879f0 */ /* 0x000fe2000bf00818 */
[----:B------:R-:W-:Y:S02]  /*1140*/  UIADD3 UR8, UR6, 0x2, URZ ;  /* 0x0000000206087890 */ /* 0x000fe4000fffe03f */
[----:B------:R-:W-:Y:S01]  /*1150*/  UIADD3 UR10, UR7, 0x2, URZ ;  /* 0x00000002070a7890 */ /* 0x000fe2000fffe03f */
[----:B------:R-:W-:Y:S01]  /*1160*/  UMOV UR9, 0x80000020 ;  /* 0x8000002000097882 */ /* 0x000fe20000000000 */
[----:B------:R-:W-:-:S07]  /*1170*/  UMOV UR11, 0x80000020 ;  /* 0x80000020000b7882 */ /* 0x000fce0000000000 */
[----:B------:R-:W-:Y:S01]  /*1180*/  HGMMA.64x128x16.F32 R88, gdesc[UR8], R88 ;  /* 0x01e00000085879f0 */ /* 0x000fe20008700858 */
[----:B------:R-:W-:Y:S01]  /*1190*/  UIADD3 UR8, UR6, 0x102, URZ ;  /* 0x0000010206087890 */ /* 0x000fe2000fffe03f */
[----:B------:R-:W-:-:S10]  /*11a0*/  UMOV UR9, 0x80000020 ;  /* 0x8000002000097882 */ /* 0x000fd40000000000 */
[----:B------:R-:W-:Y:S03]  /*11b0*/  HGMMA.64x128x16.F32 R24, gdesc[UR8], R24, gsb0 ;  /* 0x01e00000081879f0 */ /* 0x000fe60008000818 */
[----:B------:R-:W-:Y:S02]  /*11c0*/  WARPGROUP.DEPBAR.LE gsb0, 0x1 ;  /* 0x00008000000079c5 */ /* 0x000fe40000010100 */
[----:B------:R-:W-:Y:S05]  /*11d0*/  @!P2 BRA `(.L_x_17) ;  /* 0x000000000004a947 */ /* 0x000fea0003800000 */
[----:B------:R-:W-:Y:S01]  /*11e0*/  BPT.TRAP 0x1 ;  /* 0x000000040000795c */ /* 0x000fe20000300000 */
.L_x_17:
[----:B------:R-:W-:Y:S01]  /*11f0*/  ULEA UR6, UR5, UR14, 0x3 ;  /* 0x0000000e05067291 */ /* 0x000fe2000f8e183f */
[----:B------:R-:W-:-:S03]  /*1200*/  ISETP.GT.U32.AND P1, PT, R0, 0x1, PT ;  /* 0x000000010000780c */ /* 0x000fc60003f24070 */
[----:B------:R-:W-:-:S04]  /*1210*/  UIADD3 UR6, UR6, 0x38070, URZ ;  /* 0x0003807006067890 */ /* 0x000fc8000fffe03f */
[----:B------:R-:W-:-:S09]  /*1220*/  UPRMT UR6, URZ, 0x654, UR6 ;  /* 0x000006543f067896 */ /* 0x000fd20008000006 */
[----:B------:R-:W-:Y:S01]  /*1230*/  SYNCS.ARRIVE.TRANS64.RED.A1T0 RZ, [UR6], RZ ;  /* 0x000000ffffff79a7 */ /* 0x000fe20008100406 */
[----:B------:R-:W-:Y:S05]  /*1240*/  @P1 BRA `(.L_x_18) ;  /* 0x0000000000041947 */ /* 0x000fea0003800000 */
[----:B------:R-:W-:Y:S01]  /*1250*/  BPT.TRAP 0x1 ;  /* 0x000000040000795c */ /* 0x000fe20000300000 */
.L_x_18:
[----:B------:R-:W-:Y:S01]  /*1260*/  UIADD3 UR4, UR4, 0x1, URZ ;  /* 0x0000000104047890 */ /* 0x000fe2000fffe03f */
[C---:B------:R-:W-:Y:S01]  /*1270*/  ISETP.GT.AND P1, PT, R2.reuse, 0x1, PT ;  /* 0x000000010200780c */ /* 0x040fe20003f24270 */
[----:B------:R-:W-:Y:S01]  /*1280*/  UIADD3 UR5, UR5, 0x1, URZ ;  /* 0x0000000105057890 */ /* 0x000fe2000fffe03f */
[----:B------:R-:W-:Y:S01]  /*1290*/  VIADD R2, R2, 0xffffffff ;  /* 0xffffffff02027836 */ /* 0x000fe20000000000 */
[----:B------:R-:W-:Y:S02]  /*12a0*/  UISETP.NE.AND UP0, UPT, UR4, 0xe, UPT ;  /* 0x0000000e0400788c */ /* 0x000fe4000bf05270 */
[----:B------:R-:W-:Y:S02]  /*12b0*/  UISETP.NE.AND UP1, UPT, UR5, 0xe, UPT ;  /* 0x0000000e0500788c */ /* 0x000fe4000bf25270 */
[----:B------:R-:W-:Y:S02]  /*12c0*/  USEL UR6, URZ, 0x1, UP0 ;  /* 0x000000013f067887 */ /* 0x000fe40008000000 */
[----:B------:R-:W-:-:S02]  /*12d0*/  USEL UR4, UR4, URZ, UP0 ;  /* 0x0000003f04047287 */ /* 0x000fc40008000000 */
[----:B------:R-:W-:Y:S02]  /*12e0*/  USEL UR5, UR5, URZ, UP1 ;  /* 0x0000003f05057287 */ /* 0x000fe40008800000 */
[----:B------:R-:W-:Y:S01]  /*12f0*/  UPLOP3.LUT UP0, UPT, UPT, UPT, UPT, 0x80, 0x0 ;  /* 0x000000000000789c */ /* 0x000fe20003f0f070 */
[----:B------:R-:W-:Y:S01]  /*1300*/  LOP3.LUT R5, R5, UR6, RZ, 0x3c, !PT ;  /* 0x0000000605057c12 */ /* 0x000fe2000f8e3cff */
[----:B------:R-:W-:Y:S09]  /*1310*/  @P1 BRA `(.L_x_19) ;  /* 0xfffffffc00341947 */ /* 0x000ff2000383ffff */
.L_x_14:
[----:B------:R-:W-:Y:S02]  /*1320*/  WARPGROUP.DEPBAR.LE gsb0, 0x0 ;  /* 0x00008000000079c5 */ /* 0x000fe40000010000 */
[----:B------:R-:W-:Y:S05]  /*1330*/  @!P0 BRA `(.L_x_20) ;  /* 0x0000000000488947 */ /* 0x000fea0003800000 */
[----:B------:R-:W-:-:S04]  /*1340*/  LOP3.LUT R2, R0, 0x1, RZ, 0xfc, !PT ;  /* 0x0000000100027812 */ /* 0x000fc800078efcff */
[----:B------:R-:W-:-:S13]  /*1350*/  ISETP.NE.AND P0, PT, R2, 0x3, PT ;  /* 0x000000030200780c */ /* 0x000fda0003f05270 */
[----:B------:R-:W-:Y:S05]  /*1360*/  @!P0 BRA `(.L_x_21) ;  /* 0x0000000000048947 */ /* 0x000fea0003800000 */
[----:B------:R-:W-:Y:S01]  /*1370*/  BPT.TRAP 0x1 ;  /* 0x000000040000795c */ /* 0x000fe20000300000 */
.L_x_21:
[----:B------:R-:W3:Y:S01]  /*1380*/  S2R R5, SR_CgaCtaId ;  /* 0x0000000000057919 */ /* 0x000ee20000008800 */
[----:B------:R-:W-:Y:S02]  /*1390*/  SHF.R.U32.HI R2, RZ, 0x1, R4 ;  /* 0x00000001ff027819 */ /* 0x000fe40000011604 */
[----:B------:R-:W-:-:S03]  /*13a0*/  ISETP.GT.U32.AND P0, PT, R0, 0x1, PT ;  /* 0x000000010000780c */ /* 0x000fc60003f04070 */
[----:B--2---:R-:W-:Y:S01]  /*13b0*/  IMAD.WIDE.U32 R2, R2, -0x6db6db6d, RZ ;  /* 0x9249249302027825 */ /* 0x004fe200078e00ff */
[----:B------:R-:W-:-:S04]  /*13c0*/  MOV R2, 0x400 ;  /* 0x0000040000027802 */ /* 0x000fc80000000f00 */
[----:B------:R-:W-:-:S05]  /*13d0*/  SHF.R.U32.HI R3, RZ, 0x2, R3 ;  /* 0x00000002ff037819 */ /* 0x000fca0000011603 */
[----:B------:R-:W-:Y:S01]  /*13e0*/  IMAD R4, R3, -0xe, R4 ;  /* 0xfffffff203047824 */ /* 0x000fe200078e0204 */
[----:B---3--:R-:W-:-:S05]  /*13f0*/  LEA R5, R5, R2, 0x18 ;  /* 0x0000000205057211 */ /* 0x008fca00078ec0ff */
[----:B------:R-:W-:-:S04]  /*1400*/  IMAD R4, R4, 0x8, R5 ;  /* 0x0000000804047824 */ /* 0x000fc800078e0205 */
[----:B------:R-:W-:-:S05]  /*1410*/  VIADD R4, R4, 0x38070 ;  /* 0x0003807004047836 */ /* 0x000fca0000000000 */
[----:B------:R-:W-:-:S04]  /*1420*/  PRMT R4, RZ, 0x654, R4 ;  /* 0x00000654ff047816 */ /* 0x000fc80000000004 */
[----:B------:R3:W-:Y:S01]  /*1430*/  SYNCS.ARRIVE.TRANS64.RED.A1T0 RZ, [R4+URZ], RZ ;  /* 0x000000ff04ff79a7 */ /* 0x0007e2000810043f */
[----:B------:R-:W-:Y:S05]  /*1440*/  @P0 BRA `(.L_x_20) ;  /* 0x0000000000040947 */ /* 0x000fea0003800000 */
[----:B------:R-:W-:Y:S01]  /*1450*/  BPT.TRAP 0x1 ;  /* 0x000000040000795c */ /* 0x000fe20000300000 */
.L_x_20:
[----:B--2---:R-:W2:Y:S01]  /*1460*/  S2R R3, SR_TID.X ;  /* 0x0000000000037919 */ /* 0x004ea20000002100 */
[----:B------:R-:W-:Y:S01]  /*1470*/  ULDC.64 UR4, c[0x0][0x280] ;  /* 0x0000a00000047ab9 */ /* 0x000fe20000000a00 */
[----:B------:R-:W4:Y:S01]  /*1480*/  S2R R6, SR_CTAID.Y ;  /* 0x0000000000067919 */ /* 0x000f220000002600 */
[----:B------:R-:W3:Y:S01]  /*1490*/  S2R R15, SR_CTAID.X ;  /* 0x00000000000f7919 */ /* 0x000ee20000002500 */
[----:B--2---:R-:W-:-:S04]  /*14a0*/  SHF.R.S32.HI R0, RZ, 0x1f, R3 ;  /* 0x0000001fff007819 */ /* 0x004fc80000011403 */
[----:B------:R-:W-:Y:S01]  /*14b0*/  LEA.HI R0, R0, R3, RZ, 0x7 ;  /* 0x0000000300007211 */ /* 0x000fe200078f38ff */
[----:B----4-:R-:W-:-:S03]  /*14c0*/  IMAD.SHL.U32 R6, R6, 0x80, RZ ;  /* 0x0000008006067824 */ /* 0x010fc600078e00ff */
[----:B------:R-:W-:Y:S01]  /*14d0*/  LOP3.LUT R0, R0, 0xffffff80, RZ, 0xc0, !PT ;  /* 0xffffff8000007812 */ /* 0x000fe200078ec0ff */
[----:B---3--:R-:W-:Y:S01]  /*14e0*/  IMAD.SHL.U32 R4, R15, 0x80, RZ ;  /* 0x000000800f047824 */ /* 0x008fe200078e00ff */
[----:B------:R-:W-:-:S03]  /*14f0*/  ISETP.GE.AND P0, PT, R6, UR5, PT ;  /* 0x0000000506007c0c */ /* 0x000fc6000bf06270 */
[----:B------:R-:W-:Y:S01]  /*1500*/  IMAD.IADD R0, R3, 0x1, -R0 ;  /* 0x0000000103007824 */ /* 0x000fe200078e0a00 */
[----:B------:R-:W-:-:S04]  /*1510*/  ISETP.GE.OR P0, PT, R4, UR4, P0 ;  /* 0x0000000404007c0c */ /* 0x000fc80008706670 */
[----:B------:R-:W-:-:S04]  /*1520*/  SHF.R.S32.HI R3, RZ, 0x1f, R0 ;  /* 0x0000001fff037819 */ /* 0x000fc80000011400 */
[----:B------:R-:W-:-:S04]  /*1530*/  LEA.HI R2, R3, R0, RZ, 0x2 ;  /* 0x0000000003027211 */ /* 0x000fc800078f10ff */
[--C-:B------:R-:W-:Y:S02]  /*1540*/  SHF.R.S32.HI R10, RZ, 0x2, R2.reuse ;  /* 0x00000002ff0a7819 */ /* 0x100fe40000011402 */
[----:B------:R-:W-:-:S04]  /*1550*/  SHF.R.S32.HI R5, RZ, 0x1f, R2 ;  /* 0x0000001fff057819 */ /* 0x000fc80000011402 */
[----:B------:R-:W-:-:S04]  /*1560*/  LEA.HI R5, R5, R10, RZ, 0x3 ;  /* 0x0000000a05057211 */ /* 0x000fc800078f18ff */
[----:B------:R-:W-:Y:S01]  /*1570*/  LOP3.LUT R11, R5, 0xfffffff8, RZ, 0xc0, !PT ;  /* 0xfffffff8050b7812 */ /* 0x000fe200078ec0ff */
[----:B------:R-:W-:Y:S06]  /*1580*/  @P0 EXIT ;  /* 0x000000000000094d */ /* 0x000fec0003800000 */
[----:B------:R-:W2:Y:S01]  /*1590*/  LDC.64 R16, c[0x0][0x658] ;  /* 0x00019600ff107b82 */ /* 0x000ea20000000a00 */
[----:B------:R-:W-:Y:S01]  /*15a0*/  IMAD.IADD R10, R10, 0x1, -R11 ;  /* 0x000000010a0a7824 */ /* 0x000fe200078e0a0b */
[----:B------:R-:W-:Y:S02]  /*15b0*/  LOP3.LUT R5, R2, 0x7ffffffc, RZ, 0xc0, !PT ;  /* 0x7ffffffc02057812 */ /* 0x000fe400078ec0ff */
[----:B------:R-:W-:Y:S02]  /*15c0*/  LEA.HI R3, R3, R0, RZ, 0x5 ;  /* 0x0000000003037211 */ /* 0x000fe400078f28ff */
[----:B------:R-:W-:Y:S01]  /*15d0*/  SHF.R.S32.HI R11, RZ, 0x1f, R10 ;  /* 0x0000001fff0b7819 */ /* 0x000fe2000001140a */
[----:B------:R-:W-:Y:S01]  /*15e0*/  IMAD.IADD R5, R0, 0x1, -R5 ;  /* 0x0000000100057824 */ /* 0x000fe200078e0a05 */
[----:B------:R-:W-:Y:S02]  /*15f0*/  SHF.R.S32.HI R13, RZ, 0x5, R3 ;  /* 0x00000005ff0d7819 */ /* 0x000fe40000011403 */
[----:B0----5:R-:W-:Y:S01]  /*1600*/  FSETP.NEU.AND P1, PT, R9, RZ, PT ;  /* 0x000000ff0900720b */ /* 0x021fe20003f2d000 */
[----:B------:R-:W-:-:S02]  /*1610*/  IMAD.SHL.U32 R7, R5, 0x2, RZ ;  /* 0x0000000205077824 */ /* 0x000fc400078e00ff */
[----:B------:R-:W-:-:S03]  /*1620*/  IMAD.WIDE R2, R15, 0x80, R10 ;  /* 0x000000800f027825 */ /* 0x000fc600078e020a */
[----:B------:R-:W-:Y:S01]  /*1630*/  SHF.R.S32.HI R11, RZ, 0x1f, R7 ;  /* 0x0000001fff0b7819 */ /* 0x000fe20000011407 */
[C---:B------:R-:W-:Y:S01]  /*1640*/  IMAD R5, R13.reuse, -0x10, -R4 ;  /* 0xfffffff00d057824 */ /* 0x040fe200078e0a04 */
[C---:B------:R-:W-:Y:S01]  /*1650*/  IADD3 R4, P0, R6.reuse, R7, RZ ;  /* 0x0000000706047210 */ /* 0x040fe20007f1e0ff */
[----:B------:R-:W-:Y:S01]  /*1660*/  IMAD.WIDE R2, R13, 0x10, R2 ;  /* 0x000000100d027825 */ /* 0x000fe200078e0202 */
[----:B------:R-:W-:Y:S02]  /*1670*/  IADD3 R0, -R7, UR5, -R6 ;  /* 0x0000000507007c10 */ /* 0x000fe4000fffe906 */
[----:B------:R-:W-:Y:S02]  /*1680*/  IADD3 R10, R5, UR4, -R10 ;  /* 0x00000004050a7c10 */ /* 0x000fe4000fffe80a */
[----:B------:R-:W-:Y:S01]  /*1690*/  LEA.HI.X.SX32 R5, R6, R11, 0x1, P0 ;  /* 0x0000000b06057211 */ /* 0x000fe200000f0eff */
[-C--:B--2---:R-:W-:Y:S01]  /*16a0*/  IMAD R6, R3, R16.reuse, RZ ;  /* 0x0000001003067224 */ /* 0x084fe200078e02ff */
[----:B------:R-:W-:Y:S01]  /*16b0*/  ISETP.GT.AND P2, PT, R10, RZ, PT ;  /* 0x000000ff0a00720c */ /* 0x000fe20003f44270 */
[C---:B------:R-:W-:Y:S01]  /*16c0*/  IMAD.SHL.U32 R21, R16.reuse, 0x8, RZ ;  /* 0x0000000810157824 */ /* 0x040fe200078e00ff */
[----:B------:R-:W-:Y:S01]  /*16d0*/  SHF.L.U64.HI R20, R16, 0x3, R17 ;  /* 0x0000000310147819 */ /* 0x000fe20000010211 */
[----:B------:R-:W-:Y:S01]  /*16e0*/  IMAD.WIDE.U32 R14, R2, R16, R4 ;  /* 0x00000010020e7225 */ /* 0x000fe200078e0004 */
[----:B------:R-:W-:-:S02]  /*16f0*/  SHF.L.U64.HI R11, R16, 0x6, R17 ;  /* 0x00000006100b7819 */ /* 0x000fc40000010211 */
[----:B------:R-:W-:Y:S01]  /*1700*/  ISETP.GT.AND P0, PT, R0, RZ, P2 ;  /* 0x000000ff0000720c */ /* 0x000fe20001704270 */
[----:B------:R-:W-:Y:S02]  /*1710*/  IMAD R19, R2, R17, R6 ;  /* 0x0000001102137224 */ /* 0x000fe400078e0206 */
[----:B------:R-:W-:Y:S02]  /*1720*/  IMAD.SHL.U32 R16, R16, 0x40, RZ ;  /* 0x0000004010107824 */ /* 0x000fe400078e00ff */
[----:B------:R-:W-:Y:S01]  /*1730*/  IMAD.IADD R19, R15, 0x1, R19 ;  /* 0x000000010f137824 */ /* 0x000fe200078e0213 */
[----:B------:R-:W-:Y:S07]  /*1740*/  @!P1 BRA `(.L_x_22) ;  /* 0x0000005000dc9947 */ /* 0x000fee0003800000 */
[----:B------:R-:W-:Y:S01]  /*1750*/  ULDC.64 UR6, c[0x0][0x630] ;  /* 0x00018c0000067ab9 */ /* 0x000fe20000000a00 */
[----:B------:R-:W-:Y:S01]  /*1760*/  ULDC.64 UR8, c[0x0][0x628] ;  /* 0x00018a0000087ab9 */ /* 0x000fe20000000a00 */
[----:B------:R-:W-:Y:S01]  /*1770*/  IMAD R17, R3, UR6, RZ ;  /* 0x0000000603117c24 */ /* 0x000fe2000f8e02ff */
[----:B------:R-:W-:Y:S01]  /*1780*/  ULDC.64 UR4, c[0x0][0x650] ;  /* 0x0001940000047ab9 */ /* 0x000fe20000000a00 */
[----:B------:R-:W-:-:S04]  /*1790*/  IMAD.WIDE.U32 R6, R2, UR6, R4 ;  /* 0x0000000602067c25 */ /* 0x000fc8000f8e0004 */
[----:B------:R-:W-:Y:S01]  /*17a0*/  IMAD R17, R2, UR7, R17 ;  /* 0x0000000702117c24 */ /* 0x000fe2000f8e0211 */
[----:B------:R-:W-:-:S03]  /*17b0*/  LEA R12, P1, R6, UR8, 0x1 ;  /* 0x00000008060c7c11 */ /* 0x000fc6000f8208ff */
[----:B------:R-:W-:-:S05]  /*17c0*/  IMAD.IADD R7, R7, 0x1, R17 ;  /* 0x0000000107077824 */ /* 0x000fca00078e0211 */
[----:B------:R-:W-:-:S05]  /*17d0*/  LEA.HI.X R13, R6, UR9, R7, 0x1, P1 ;  /* 0x00000009060d7c11 */ /* 0x000fca00088f0c07 */
[----:B------:R-:W2:Y:S01]  /*17e0*/  @P0 LDG.E.LTC128B.U16 R15, desc[UR12][R12.64] ;  /* 0x0000000c0c0f0981 */ /* 0x000ea2000c1e1520 */
[----:B------:R-:W-:Y:S01]  /*17f0*/  ISETP.GT.AND P1, PT, R0, 0x1, P2 ;  /* 0x000000010000780c */ /* 0x000fe20001724270 */
[----:B------:R-:W-:Y:S01]  /*1800*/  BSSY B0, `(.L_x_23) ;  /* 0x000000b000007945 */ /* 0x000fe20003800000 */
[----:B--2---:R-:W-:-:S05]  /*1810*/  HADD2.F32 R6, -RZ, R15.H0_H0 ;  /* 0x2000000fff067230 */ /* 0x004fca0000004100 */
[----:B------:R-:W-:Y:S01]  /*1820*/  FMUL R7, R6, R9 ;  /* 0x0000000906077220 */ /* 0x000fe20000400000 */
[----:B------:R-:W-:-:S03]  /*1830*/  LEA R6, P3, R14, UR4, 0x1 ;  /* 0x000000040e067c11 */ /* 0x000fc6000f8608ff */
[----:B-1----:R-:W-:Y:S01]  /*1840*/  FFMA R7, R88, R8, R7 ;  /* 0x0000000858077223 */ /* 0x002fe20000000007 */
[----:B------:R-:W-:-:S04]  /*1850*/  PRMT R88, R15, 0x7610, R88 ;  /* 0x000076100f587816 */ /* 0x000fc80000000058 */
[----:B------:R-:W-:Y:S02]  /*1860*/  F2FP.F16.F32.PACK_AB R18, RZ, R7 ;  /* 0x00000007ff12723e */ /* 0x000fe400000000ff */
[----:B------:R-:W-:-:S05]  /*1870*/  LEA.HI.X R7, R14, UR5, R19, 0x1, P3 ;  /* 0x000000050e077c11 */ /* 0x000fca00098f0c13 */
[----:B------:R0:W-:Y:S01]  /*1880*/  @P0 STG.E.U16 desc[UR12][R6.64], R18 ;  /* 0x0000001206000986 */ /* 0x0001e2000c10150c */
[----:B------:R-:W-:Y:S05]  /*1890*/  @!P1 BRA `(.L_x_24) ;  /* 0x0000000000049947 */ /* 0x000fea0003800000 */
[----:B------:R1:W5:Y:S02]  /*18a0*/  LDG.E.LTC128B.U16 R88, desc[UR12][R12.64+0x2] ;  /* 0x0000020c0c587981 */ /* 0x000364000c1e1520 */
.L_x_24:
[----:B------:R-:W-:Y:S05]  /*18b0*/  BSYNC B0 ;  /* 0x0000000000007941 */ /* 0x000fea0003800000 */
.L_x_23:
[----:B------:R-:W-:Y:S01]  /*18c0*/  USHF.L.U32 UR4, UR6, 0x3, URZ ;  /* 0x0000000306047899 */ /* 0x000fe2000800063f */
[----:B0----5:R-:W-:Y:S01]  /*18d0*/  HADD2.F32 R18, -RZ, R88.H0_H0 ;  /* 0x20000058ff127230 */ /* 0x021fe20000004100 */
[----:B------:R-:W-:Y:S01]  /*18e0*/  USHF.L.U64.HI UR5, UR6, 0x3, UR7 ;  /* 0x0000000306057899 */ /* 0x000fe20008010207 */
[----:B------:R-:W-:-:S03]  /*18f0*/  ISETP.GT.AND P0, PT, R10, 0x8, PT ;  /* 0x000000080a00780c */ /* 0x000fc60003f04270 */
[----:B------:R-:W-:Y:S02]  /*1900*/  IMAD.U32 R14, RZ, RZ, UR4 ;  /* 0x00000004ff0e7e24 */ /* 0x000fe4000f8e00ff */
[----:B------:R-:W-:Y:S01]  /*1910*/  FMUL R22, R18, R9 ;  /* 0x0000000912167220 */ /* 0x000fe20000400000 */
[----:B------:R-:W-:Y:S01]  /*1920*/  IMAD.U32 R15, RZ, RZ, UR5 ;  /* 0x00000005ff0f7e24 */ /* 0x000fe2000f8e00ff */
[----:B------:R-:W-:Y:S02]  /*1930*/  ISETP.GT.AND P3, PT, R0, RZ, P0 ;  /* 0x000000ff0000720c */ /* 0x000fe40000764270 */
[----:B------:R-:W-:Y:S01]  /*1940*/  FFMA R22, R89, R8, R22 ;  /* 0x0000000859167223 */ /* 0x000fe20000000016 */
[----:B------:R-:W-:-:S04]  /*1950*/  IMAD.WIDE.U32 R18, R2, UR6, R14 ;  /* 0x0000000602127c25 */ /* 0x000fc8000f8e000e */
[----:B------:R-:W-:Y:S02]  /*1960*/  F2FP.F16.F32.PACK_AB R89, RZ, R22 ;  /* 0x00000016ff59723e */ /* 0x000fe400000000ff */
[----:B------:R-:W-:-:S03]  /*1970*/  IADD3 R23, P4, R4, R18, RZ ;  /* 0x0000001204177210 */ /* 0x000fc60007f9e0ff */
[----:B------:R0:W-:Y:S01]  /*1980*/  @P1 STG.E.U16 desc[UR12][R6.64+0x2], R89 ;  /* 0x0000025906001986 */ /* 0x0001e2000c10150c */
[----:B------:R-:W-:Y:S02]  /*1990*/  IADD3.X R22, R5, R17, R19, P4, !PT ;  /* 0x0000001105167210 */ /* 0x000fe400027fe413 */
[----:B------:R-:W-:-:S04]  /*19a0*/  LEA R18, P4, R23, UR8, 0x1 ;  /* 0x0000000817127c11 */ /* 0x000fc8000f8808ff */
[----:B------:R-:W-:-:S05]  /*19b0*/  LEA.HI.X R19, R23, UR9, R22, 0x1, P4 ;  /* 0x0000000917137c11 */ /* 0x000fca000a0f0c16 */
[----:B------:R-:W2:Y:S01]  /*19c0*/  @P3 LDG.E.LTC128B.U16 R88, desc[UR12][R18.64] ;  /* 0x0000000c12583981 */ /* 0x000ea2000c1e1520 */
[C---:B------:R-:W-:Y:S01]  /*19d0*/  IMAD.SHL.U32 R17, R21.reuse, 0x2, RZ ;  /* 0x0000000215117824 */ /* 0x040fe200078e00ff */
[----:B------:R-:W-:Y:S01]  /*19e0*/  SHF.L.U64.HI R21, R21, 0x1, R20 ;  /* 0x0000000115157819 */ /* 0x000fe20000010214 */
[----:B------:R-:W-:Y:S01]  /*19f0*/  BSSY B0, `(.L_x_25) ;  /* 0x000000b000007945 */ /* 0x000fe20003800000 */
[----:B------:R-:W-:Y:S01]  /*1a00*/  ISETP.GT.AND P1, PT, R0, 0x1, P0 ;  /* 0x000000010000780c */ /* 0x000fe20000724270 */
[----:B--2---:R-:W-:-:S05]  /*1a10*/  HADD2.F32 R22, -RZ, R88.H0_H0 ;  /* 0x20000058ff167230 */ /* 0x004fca0000004100 */
[----:B------:R-:W-:Y:S01]  /*1a20*/  FMUL R23, R22, R9 ;  /* 0x0000000916177220 */ /* 0x000fe20000400000 */
[----:B------:R-:W-:-:S03]  /*1a30*/  IADD3 R22, P4, R17, R6, RZ ;  /* 0x0000000611167210 */ /* 0x000fc60007f9e0ff */
[----:B------:R-:W-:-:S05]  /*1a40*/  FFMA R23, R90, R8, R23 ;  /* 0x000000085a177223 */ /* 0x000fca0000000017 */
[----:B------:R-:W-:Y:S01]  /*1a50*/  F2FP.F16.F32.PACK_AB R20, RZ, R23 ;  /* 0x00000017ff14723e */ /* 0x000fe200000000ff */
[----:B------:R-:W-:-:S05]  /*1a60*/  IMAD.X R23, R21, 0x1, R7, P4 ;  /* 0x0000000115177824 */ /* 0x000fca00020e0607 */
[----:B------:R0:W-:Y:S01]  /*1a70*/  @P3 STG.E.U16 desc[UR12][R22.64], R20 ;  /* 0x0000001416003986 */ /* 0x0001e2000c10150c */
[----:B------:R-:W-:Y:S05]  /*1a80*/  @!P1 BRA `(.L_x_26) ;  /* 0x0000000000049947 */ /* 0x000fea0003800000 */
[----:B------:R2:W5:Y:S02]  /*1a90*/  LDG.E.LTC128B.U16 R88, desc[UR12][R18.64+0x2] ;  /* 0x0000020c12587981 */ /* 0x000564000c1e1520 */
.L_x_26:
[----:B------:R-:W-:Y:S05]  /*1aa0*/  BSYNC B0 ;  /* 0x0000000000007941 */ /* 0x000fea0003800000 */
.L_x_25:
[----:B0----5:R-:W-:Y:S01]  /*1ab0*/  HADD2.F32 R20, -RZ, R88.H0_H0 ;  /* 0x20000058ff147230 */ /* 0x021fe20000004100 */
[----:B------:R-:W-:Y:S01]  /*1ac0*/  ISETP.GT.AND P3, PT, R0, 0x8, P2 ;  /* 0x000000080000780c */ /* 0x000fe20001764270 */
[----:B------:R-:W-:Y:S03]  /*1ad0*/  BSSY B0, `(.L_x_27) ;  /* 0x0000007000007945 */ /* 0x000fe60003800000 */
[----:B------:R-:W-:-:S04]  /*1ae0*/  FMUL R20, R20, R9 ;  /* 0x0000000914147220 */ /* 0x000fc80000400000 */
[----:B------:R-:W-:-:S05]  /*1af0*/  FFMA R20, R91, R8, R20 ;  /* 0x000000085b147223 */ /* 0x000fca0000000014 */
[----:B------:R-:W-:-:S05]  /*1b00*/  F2FP.F16.F32.PACK_AB R20, RZ, R20 ;  /* 0x00000014ff14723e */ /* 0x000fca00000000ff */
[----:B------:R0:W-:Y:S01]  /*1b10*/  @P1 STG.E.U16 desc[UR12][R22.64+0x2], R20 ;  /* 0x0000021416001986 */ /* 0x0001e2000c10150c */
[----:B------:R-:W-:Y:S05]  /*1b20*/  @!P3 BRA `(.L_x_28) ;  /* 0x000000000004b947 */ /* 0x000fea0003800000 */
[----:B------:R3:W5:Y:S02]  /*1b30*/  LDG.E.LTC128B.U16 R88, desc[UR12][R12.64+0x10] ;  /* 0x0000100c0c587981 */ /* 0x000764000c1e1520 */
.L_x_28:
[----:B------:R-:W-:Y:S05]  /*1b40*/  BSYNC B0 ;  /* 0x0000000000007941 */ /* 0x000fea0003800000 */
.L_x_27:
        /* <DEDUP_REMOVED lines=9> */
.L_x_30:
[----:B------:R-:W-:Y:S05]  /*1be0*/  BSYNC B0 ;  /* 0x0000000000007941 */ /* 0x000fea0003800000 */
.L_x_29:
[----:B-----5:R-:W-:Y:S01]  /*1bf0*/  HADD2.F32 R20, -RZ, R88.H0_H0 ;  /* 0x20000058ff147230 */ /* 0x020fe20000004100 */
        /* <DEDUP_REMOVED lines=8> */
.L_x_32:
[----:B------:R-:W-:Y:S05]  /*1c80*/  BSYNC B0 ;  /* 0x0000000000007941 */ /* 0x000fea0003800000 */
.L_x_31:
        /* <DEDUP_REMOVED lines=9> */
.L_x_34:
[----:B------:R-:W-:Y:S05]  /*1d20*/  BSYNC B0 ;  /* 0x0000000000007941 */ /* 0x000fea0003800000 */
.L_x_33:
        /* <DEDUP_REMOVED lines=9> */
.L_x_36:
[----:B------:R-:W-:Y:S05]  /*1dc0*/  BSYNC B0 ;  /* 0x0000000000007941 */ /* 0x000fea0003800000 */
.L_x_35:
        /* <DEDUP_REMOVED lines=9> */
.L_x_38:
[----:B------:R-:W-:Y:S05]  /*1e60*/  BSYNC B0 ;  /* 0x0000000000007941 */ /* 0x000fea0003800000 */
.L_x_37:
        /* <DEDUP_REMOVED lines=9> */
.L_x_40:
[----:B------:R-:W-:Y:S05]  /*1f00*/  BSYNC B0 ;  /* 0x0000000000007941 */ /* 0x000fea0003800000 */
.L_x_39:
        /* <DEDUP_REMOVED lines=9> */
.L_x_42:
[----:B------:R-:W-:Y:S05]  /*1fa0*/  BSYNC B0 ;  /* 0x0000000000007941 */ /* 0x000fea0003800000 */
.L_x_41:
        /* <DEDUP_REMOVED lines=9> */
.L_x_44:
[----:B------:R-:W-:Y:S05]  /*2040*/  BSYNC B0 ;  /* 0x0000000000007941 */ /* 0x000fea0003800000 */
.L_x_43:
        /* <DEDUP_REMOVED lines=9> */
.L_x_46:
[----:B------:R-:W-:Y:S05]  /*20e0*/  BSYNC B0 ;  /* 0x0000000000007941 */ /* 0x000fea0003800000 */
.L_x_45:
        /* <DEDUP_REMOVED lines=9> */
.L_x_48:
[----:B------:R-:W-:Y:S05]  /*2180*/  BSYNC B0 ;  /* 0x0000000000007941 */ /* 0x000fea0003800000 */
.L_x_47:
        /* <DEDUP_REMOVED lines=9> */
.L_x_50:
[----:B------:R-:W-:Y:S05]  /*2220*/  BSYNC B0 ;  /* 0x0000000000007941 */ /* 0x000fea0003800000 */
.L_x_49:
        /* <DEDUP_REMOVED lines=9> */
.L_x_52:
[----:B------:R-:W-:Y:S05]  /*22c0*/  BSYNC B0 ;  /* 0x0000000000007941 */ /* 0x000fea0003800000 */
.L_x_51:
        /* <DEDUP_REMOVED lines=9> */
.L_x_54:
[----:B------:R-:W-:Y:S05]  /*2360*/  BSYNC B0 ;  /* 0x0000000000007941 */ /* 0x000fea0003800000 */
.L_x_53:
        /* <DEDUP_REMOVED lines=9> */
.L_x_56:
[----:B------:R-:W-:Y:S05]  /*2400*/  BSYNC B0 ;  /* 0x0000000000007941 */ /* 0x000fea0003800000 */
.L_x_55:
        /* <DEDUP_REMOVED lines=9> */
.L_x_58:
[----:B------:R-:W-:Y:S05]  /*24a0*/  BSYNC B0 ;  /* 0x0000000000007941 */ /* 0x000fea0003800000 */
.L_x_57:
        /* <DEDUP_REMOVED lines=9> */
.L_x_60:
[----:B------:R-:W-:Y:S05]  /*2540*/  BSYNC B0 ;  /* 0x0000000000007941 */ /* 0x000fea0003800000 */
.L_x_59:
        /* <DEDUP_REMOVED lines=9> */
.L_x_62:
[----:B------:R-:W-:Y:S05]  /*25e0*/  BSYNC B0 ;  /* 0x0000000000007941 */ /* 0x000fea0003800000 */
.L_x_61:
        /* <DEDUP_REMOVED lines=9> */
.L_x_64:
[----:B------:R-:W-:Y:S05]  /*2680*/  BSYNC B0 ;  /* 0x0000000000007941 */ /* 0x000fea0003800000 */
.L_x_63:
        /* <DEDUP_REMOVED lines=9> */
.L_x_66:
[----:B------:R-:W-:Y:S05]  /*2720*/  BSYNC B0 ;  /* 0x0000000000007941 */ /* 0x000fea0003800000 */
.L_x_65:
        /* <DEDUP_REMOVED lines=9> */
.L_x_68:
[----:B------:R-:W-:Y:S05]  /*27c0*/  BSYNC B0 ;  /* 0x0000000000007941 */ /* 0x000fea0003800000 */
.L_x_67:
        /* <DEDUP_REMOVED lines=9> */
.L_x_70:
[----:B------:R-:W-:Y:S05]  /*2860*/  BSYNC B0 ;  /* 0x0000000000007941 */ /* 0x000fea0003800000 */
.L_x_69:
        /* <DEDUP_REMOVED lines=9> */
.L_x_72:
[----:B------:R-:W-:Y:S05]  /*2900*/  BSYNC B0 ;  /* 0x0000000000007941 */ /* 0x000fea0003800000 */
.L_x_71:
        /* <DEDUP_REMOVED lines=9> */
.L_x_74:
[----:B------:R-:W-:Y:S05]  /*29a0*/  BSYNC B0 ;  /* 0x0000000000007941 */ /* 0x000fea0003800000 */
.L_x_73:
        /* <DEDUP_REMOVED lines=9> */
.L_x_76:
[----:B------:R-:W-:Y:S05]  /*2a40*/  BSYNC B0 ;  /* 0x0000000000007941 */ /* 0x000fea0003800000 */
.L_x_75:
        /* <DEDUP_REMOVED lines=9> */
.L_x_78:
[----:B------:R-:W-:Y:S05]  /*2ae0*/  BSYNC B0 ;  /* 0x0000000000007941 */ /* 0x000fea0003800000 */
.L_x_77:
        /* <DEDUP_REMOVED lines=9> */
.L_x_80:
[----:B------:R-:W-:Y:S05]  /*2b80*/  BSYNC B0 ;  /* 0x0000000000007941 */ /* 0x000fea0003800000 */
.L_x_79:
        /* <DEDUP_REMOVED lines=9> */
.L_x_82:
[----:B------:R-:W-:Y:S05]  /*2c20*/  BSYNC B0 ;  /* 0x0000000000007941 */ /* 0x000fea0003800000 */
.L_x_81:
        /* <DEDUP_REMOVED lines=9> */
.L_x_84:
[----:B------:R-:W-:Y:S05]  /*2cc0*/  BSYNC B0 ;  /* 0x0000000000007941 */ /* 0x000fea0003800000 */
.L_x_83:
        /* <DEDUP_REMOVED lines=9> */
.L_x_86:
[----:B------:R-:W-:Y:S05]  /*2d60*/  BSYNC B0 ;  /* 0x0000000000007941 */ /* 0x000fea0003800000 */
.L_x_85:
        /* <DEDUP_REMOVED lines=9> */
.L_x_88:
[----:B------:R-:W-:Y:S05]  /*2e00*/  BSYNC B0 ;  /* 0x0000000000007941 */ /* 0x000fea0003800000 */
.L_x_87:
        /* <DEDUP_REMOVED lines=9> */
.L_x_90:
[----:B------:R-:W-:Y:S05]  /*2ea0*/  BSYNC B0 ;  /* 0x0000000000007941 */ /* 0x000fea0003800000 */
.L_x_89:
        /* <DEDUP_REMOVED lines=9> */
.L_x_92:
[----:B------:R-:W-:Y:S05]  /*2f40*/  BSYNC B0 ;  /* 0x0000000000007941 */ /* 0x000fea0003800000 */
.L_x_91:
        /* <DEDUP_REMOVED lines=9> */
.L_x_94:
[----:B------:R-:W-:Y:S05]  /*2fe0*/  BSYNC B0 ;  /* 0x0000000000007941 */ /* 0x000fea0003800000 */
.L_x_93:
        /* <DEDUP_REMOVED lines=9> */
.L_x_96:
[----:B------:R-:W-:Y:S05]  /*3080*/  BSYNC B0 ;  /* 0x0000000000007941 */ /* 0x000fea0003800000 */
.L_x_95:
        /* <DEDUP_REMOVED lines=9> */
.L_x_98:
[----:B------:R-:W-:Y:S05]  /*3120*/  BSYNC B0 ;  /* 0x0000000000007941 */ /* 0x000fea0003800000 */
.L_x_97:
        /* <DEDUP_REMOVED lines=9> */
.L_x_100:
[----:B------:R-:W-:Y:S05]  /*31c0*/  BSYNC B0 ;  /* 0x0000000000007941 */ /* 0x000fea0003800000 */
.L_x_99:
        /* <DEDUP_REMOVED lines=9> */
.L_x_102:
[----:B------:R-:W-:Y:S05]  /*3260*/  BSYNC B0 ;  /* 0x0000000000007941 */ /* 0x000fea0003800000 */
.L_x_101:
        /* <DEDUP_REMOVED lines=9> */
.L_x_104:
[----:B------:R-:W-:Y:S05]  /*3300*/  BSYNC B0 ;  /* 0x0000000000007941 */ /* 0x000fea0003800000 */
.L_x_103:
        /* <DEDUP_REMOVED lines=9> */
.L_x_106:
[----:B------:R-:W-:Y:S05]  /*33a0*/  BSYNC B0 ;  /* 0x0000000000007941 */ /* 0x000fea0003800000 */
.L_x_105:
        /* <DEDUP_REMOVED lines=9> */
.L_x_108:
[----:B------:R-:W-:Y:S05]  /*3440*/  BSYNC B0 ;  /* 0x0000000000007941 */ /* 0x000fea0003800000 */
.L_x_107:
        /* <DEDUP_REMOVED lines=9> */
.L_x_110:
[----:B------:R-:W-:Y:S05]  /*34e0*/  BSYNC B0 ;  /* 0x0000000000007941 */ /* 0x000fea0003800000 */
.L_x_109:
        /* <DEDUP_REMOVED lines=9> */
.L_x_112:
[----:B------:R-:W-:Y:S05]  /*3580*/  BSYNC B0 ;  /* 0x0000000000007941 */ /* 0x000fea0003800000 */
.L_x_111:
        /* <DEDUP_REMOVED lines=9> */
.L_x_114:
[----:B------:R-:W-:Y:S05]  /*3620*/  BSYNC B0 ;  /* 0x0000000000007941 */ /* 0x000fea0003800000 */
.L_x_113:
        /* <DEDUP_REMOVED lines=9> */
.L_x_116:
[----:B------:R-:W-:Y:S05]  /*36c0*/  BSYNC B0 ;  /* 0x0000000000007941 */ /* 0x000fea0003800000 */
.L_x_115:
        /* <DEDUP_REMOVED lines=9> */
.L_x_118:
[----:B------:R-:W-:Y:S05]  /*3760*/  BSYNC B0 ;  /* 0x0000000000007941 */ /* 0x000fea0003800000 */
.L_x_117:
        /* <DEDUP_REMOVED lines=9> */
.L_x_120:
[----:B------:R-:W-:Y:S05]  /*3800*/  BSYNC B0 ;  /* 0x0000000000007941 */ /* 0x000fea0003800000 */
.L_x_119:
        /* <DEDUP_REMOVED lines=9> */
.L_x_122:
[----:B------:R-:W-:Y:S05]  /*38a0*/  BSYNC B0 ;  /* 0x0000000000007941 */ /* 0x000fea0003800000 */
.L_x_121:
        /* <DEDUP_REMOVED lines=9> */
.L_x_124:
[----:B------:R-:W-:Y:S05]  /*3940*/  BSYNC B0 ;  /* 0x0000000000007941 */ /* 0x000fea0003800000 */
.L_x_123:
        /* <DEDUP_REMOVED lines=9> */
.L_x_126:
[----:B------:R-:W-:Y:S05]  /*39e0*/  BSYNC B0 ;  /* 0x0000000000007941 */ /* 0x000fea0003800000 */
.L_x_125:
        /* <DEDUP_REMOVED lines=9> */
.L_x_128:
[----:B------:R-:W-:Y:S05]  /*3a80*/  BSYNC B0 ;  /* 0x0000000000007941 */ /* 0x000fea0003800000 */
.L_x_127:
        /* <DEDUP_REMOVED lines=9> */
.L_x_130:
[----:B------:R-:W-:Y:S05]  /*3b20*/  BSYNC B0 ;  /* 0x0000000000007941 */ /* 0x000fea0003800000 */
.L_x_129:
        /* <DEDUP_REMOVED lines=9> */
.L_x_132:
[----:B------:R-:W-:Y:S05]  /*3bc0*/  BSYNC B0 ;  /* 0x0000000000007941 */ /* 0x000fea0003800000 */
.L_x_131:
        /* <DEDUP_REMOVED lines=9> */
.L_x_134:
[----:B------:R-:W-:Y:S05]  /*3c60*/  BSYNC B0 ;  /* 0x0000000000007941 */ /* 0x000fea0003800000 */
.L_x_133:
        /* <DEDUP_REMOVED lines=9> */
.L_x_136:
[----:B------:R-:W-:Y:S05]  /*3d00*/  BSYNC B0 ;  /* 0x0000000000007941 */ /* 0x000fea0003800000 */
.L_x_135:
        /* <DEDUP_REMOVED lines=9> */
.L_x_138:
[----:B------:R-:W-:Y:S05]  /*3da0*/  BSYNC B0 ;  /* 0x0000000000007941 */ /* 0x000fea0003800000 */
.L_x_137:
        /* <DEDUP_REMOVED lines=9> */
.L_x_140:
[----:B------:R-:W-:Y:S05]  /*3e40*/  BSYNC B0 ;  /* 0x0000000000007941 */ /* 0x000fea0003800000 */
.L_x_139:
        /* <DEDUP_REMOVED lines=9> */
.L_x_142:
[----:B------:R-:W-:Y:S05]  /*3ee0*/  BSYNC B0 ;  /* 0x0000000000007941 */ /* 0x000fea0003800000 */
.L_x_141:
[----:B01-345:R-:W-:Y:S01]  /*3ef0*/  HADD2.F32 R12, -RZ, R88.H0_H0 ;  /* 0x20000058ff0c7230 */ /* 0x03bfe20000004100 */
        /* <DEDUP_REMOVED lines=8> */
.L_x_144:
[----:B------:R-:W-:Y:S05]  /*3f80*/  BSYNC B0 ;  /* 0x0000000000007941 */ /* 0x000fea0003800000 */
.L_x_143:
[----:B0----5:R-:W-:Y:S01]  /*3f90*/  HADD2.F32 R12, -RZ, R88.H0_H0 ;  /* 0x20000058ff0c7230 */ /* 0x021fe20000004100 */
[----:B------:R-:W-:Y:S01]  /*3fa0*/  ISETP.GT.AND P1, PT, R0, 0x79, P0 ;  /* 0x000000790000780c */ /* 0x000fe20000724270 */
[----:B------:R-:W-:Y:S01]  /*3fb0*/  BSSY B0, `(.L_x_145) ;  /* 0x000000b000007945 */ /* 0x000fe20003800000 */
[----:B------:R-:W-:Y:S02]  /*3fc0*/  IADD3 R91, P0, R2, 0x40, RZ ;  /* 0x00000040025b7810 */ /* 0x000fe40007f1e0ff */
[----:B------:R-:W-:Y:S01]  /*3fd0*/  FMUL R13, R12, R9 ;  /* 0x000000090c0d7220 */ /* 0x000fe20000400000 */
[----:B------:R-:W-:-:S03]  /*3fe0*/  @P3 IMAD.MOV.U32 R12, RZ, RZ, R22 ;  /* 0x000000ffff0c3224 */ /* 0x000fc600078e0016 */
[----:B------:R-:W-:-:S05]  /*3ff0*/  FFMA R13, R150, R8, R13 ;  /* 0x00000008960d7223 */ /* 0x000fca000000000d */
[----:B------:R-:W-:-:S04]  /*4000*/  F2FP.F16.F32.PACK_AB R13, RZ, R13 ;  /* 0x0000000dff0d723e */ /* 0x000fc800000000ff */
[----:B------:R-:W-:Y:S01]  /*4010*/  PRMT R20, R13, 0x7610, R20 ;  /* 0x000076100d147816 */ /* 0x000fe20000000014 */
[----:B------:R-:W-:-:S05]  /*4020*/  @P3 IMAD.MOV.U32 R13, RZ, RZ, R23 ;  /* 0x000000ffff0d3224 */ /* 0x000fca00078e0017 */
[----:B------:R0:W-:Y:S01]  /*4030*/  @P3 STG.E.U16 desc[UR12][R12.64+0xf0], R20 ;  /* 0x0000f0140c003986 */ /* 0x0001e2000c10150c */
[----:B------:R-:W-:Y:S05]  /*4040*/  @!P1 BRA `(.L_x_146) ;  /* 0x0000000000049947 */ /* 0x000fea0003800000 */
[----:B------:R3:W5:Y:S02]  /*4050*/  LDG.E.LTC128B.U16 R88, desc[UR12][R18.64+0xf2] ;  /* 0x0000f20c12587981 */ /* 0x000764000c1e1520 */
.L_x_146:
[----:B------:R-:W-:Y:S05]  /*4060*/  BSYNC B0 ;  /* 0x0000000000007941 */ /* 0x000fea0003800000 */
.L_x_145:
[----:B-----5:R-:W-:Y:S02]  /*4070*/  HADD2.F32 R2, -RZ, R88.H0_H0 ;  /* 0x20000058ff027230 */ /* 0x020fe40000004100 */
[----:B------:R-:W-:Y:S01]  /*4080*/  IMAD.X R3, RZ, RZ, R3, P0 ;  /* 0x000000ffff037224 */ /* 0x000fe200000e0603 */
[----:B------:R-:W-:Y:S01]  /*4090*/  ISETP.GT.AND P0, PT, R10, 0x40, PT ;  /* 0x000000400a00780c */ /* 0x000fe20003f04270 */
[----:B0-----:R-:W-:-:S04]  /*40a0*/  IMAD.WIDE.U32 R12, R91, UR6, R4 ;  /* 0x000000065b0c7c25 */ /* 0x001fc8000f8e0004 */
[----:B------:R-:W-:Y:S01]  /*40b0*/  FMUL R2, R2, R9 ;  /* 0x0000000902027220 */ /* 0x000fe20000400000 */
[----:B------:R-:W-:Y:S01]  /*40c0*/  ISETP.GT.AND P3, PT, R0, RZ, P0 ;  /* 0x000000ff0000720c */ /* 0x000fe20000764270 */
[----:B-123--:R-:W-:Y:S02]  /*40d0*/  IMAD R18, R3, UR6, RZ ;  /* 0x0000000603127c24 */ /* 0x00efe4000f8e02ff */
[----:B------:R-:W-:Y:S02]  /*40e0*/  FFMA R2, R151, R8, R2 ;  /* 0x0000000897027223 */ /* 0x000fe40000000002 */
[----:B------:R-:W-:-:S03]  /*40f0*/  IMAD R93, R91, UR7, R18 ;  /* 0x000000075b5d7c24 */ /* 0x000fc6000f8e0212 */
[----:B------:R-:W-:Y:S01]  /*4100*/  F2FP.F16.F32.PACK_AB R18, RZ, R2 ;  /* 0x00000002ff12723e */ /* 0x000fe200000000ff */
[----:B------:R-:W-:Y:S01]  /*4110*/  IMAD.IADD R3, R13, 0x1, R93 ;  /* 0x000000010d037824 */ /* 0x000fe200078e025d */
[----:B------:R-:W-:-:S03]  /*4120*/  LEA R2, P2, R12, UR8, 0x1 ;  /* 0x000000080c027c11 */ /* 0x000fc6000f8408ff */
[----:B------:R0:W-:Y:S01]  /*4130*/  @P1 STG.E.U16 desc[UR12][R22.64+0xf2], R18 ;  /* 0x0000f21216001986 */ /* 0x0001e2000c10150c */
        /* <DEDUP_REMOVED lines=15> */
.L_x_148:
[----:B------:R-:W-:Y:S05]  /*4230*/  BSYNC B0 ;  /* 0x0000000000007941 */ /* 0x000fea0003800000 */
.L_x_147:
[----:B-----5:R-:W-:Y:S01]  /*4240*/  HADD2.F32 R16, -RZ, R88.H0_H0 ;  /* 0x20000058ff107230 */ /* 0x020fe20000004100 */
[----:B------:R-:W-:Y:S01]  /*4250*/  ISETP.GT.AND P1, PT, R10, 0x48, PT ;  /* 0x000000480a00780c */ /* 0x000fe20003f24270 */
[----:B------:R-:W-:Y:S01]  /*4260*/  IMAD.WIDE.U32 R14, R91, UR6, R14 ;  /* 0x000000065b0e7c25 */ /* 0x000fe2000f8e000e */
[----:B------:R-:W-:Y:S03]  /*4270*/  BSSY B0, `(.L_x_149) ;  /* 0x000000e000007945 */ /* 0x000fe60003800000 */
[----:B------:R-:W-:Y:S01]  /*4280*/  FMUL R16, R16, R9 ;  /* 0x0000000910107220 */ /* 0x000fe20000400000 */
[----:B------:R-:W-:Y:S01]  /*4290*/  @P2 IMAD.MOV.U32 R10, RZ, RZ, R12 ;  /* 0x000000ffff0a2224 */ /* 0x000fe200078e000c */
[----:B0-----:R-:W-:Y:S02]  /*42a0*/  IADD3 R11, P3, R4, R14, RZ ;  /* 0x0000000e040b7210 */ /* 0x001fe40007f7e0ff */
[----:B------:R-:W-:-:S02]  /*42b0*/  FFMA R16, R25, R8, R16 ;  /* 0x0000000819107223 */ /* 0x000fc40000000010 */
[----:B------:R-:W-:Y:S02]  /*42c0*/  IADD3.X R14, R5, R93, R15, P3, !PT ;  /* 0x0000005d050e7210 */ /* 0x000fe40001ffe40f */
[C---:B------:R-:W-:Y:S02]  /*42d0*/  LEA R4, P4, R11.reuse, UR8, 0x1 ;  /* 0x000000080b047c11 */ /* 0x040fe4000f8808ff */
[----:B------:R-:W-:Y:S02]  /*42e0*/  F2FP.F16.F32.PACK_AB R16, RZ, R16 ;  /* 0x00000010ff10723e */ /* 0x000fe400000000ff */
[----:B------:R-:W-:Y:S01]  /*42f0*/  LEA.HI.X R5, R11, UR9, R14, 0x1, P4 ;  /* 0x000000090b057c11 */ /* 0x000fe2000a0f0c0e */
[----:B------:R-:W-:Y:S01]  /*4300*/  @P2 IMAD.MOV.U32 R11, RZ, RZ, R13 ;  /* 0x000000ffff0b2224 */ /* 0x000fe200078e000d */
[----:B------:R-:W-:-:S04]  /*4310*/  ISETP.GT.AND P3, PT, R0, RZ, P1 ;  /* 0x000000ff0000720c */ /* 0x000fc80000f64270 */
[----:B------:R0:W-:Y:S09]  /*4320*/  @P2 STG.E.U16 desc[UR12][R10.64+0x2], R16 ;  /* 0x000002100a002986 */ /* 0x0001f2000c10150c */
[----:B------:R-:W-:Y:S05]  /*4330*/  @!P3 BRA `(.L_x_150) ;  /* 0x000000000004b947 */ /* 0x000fea0003800000 */
[----:B------:R2:W5:Y:S02]  /*4340*/  LDG.E.LTC128B.U16 R88, desc[UR12][R4.64] ;  /* 0x0000000c04587981 */ /* 0x000564000c1e1520 */
.L_x_150:
[----:B------:R-:W-:Y:S05]  /*4350*/  BSYNC B0 ;  /* 0x0000000000007941 */ /* 0x000fea0003800000 */
.L_x_149:
[----:B0----5:R-:W-:Y:S01]  /*4360*/  HADD2.F32 R10, -RZ, R88.H0_H0 ;  /* 0x20000058ff0a7230 */ /* 0x021fe20000004100 */
[----:B------:R-:W-:Y:S01]  /*4370*/  IADD3 R14, P4, R12, R17, RZ ;  /* 0x000000110c0e7210 */ /* 0x000fe20007f9e0ff */
[----:B------:R-:W-:Y:S01]  /*4380*/  BSSY B0, `(.L_x_151) ;  /* 0x0000009000007945 */ /* 0x000fe20003800000 */
[----:B------:R-:W-:Y:S02]  /*4390*/  ISETP.GT.AND P2, PT, R0, 0x1, P1 ;  /* 0x000000010000780c */ /* 0x000fe40000f44270 */
[----:B------:R-:W-:Y:S01]  /*43a0*/  FMUL R11, R10, R9 ;  /* 0x000000090a0b7220 */ /* 0x000fe20000400000 */
[----:B------:R-:W-:-:S03]  /*43b0*/  IMAD.X R15, R13, 0x1, R21, P4 ;  /* 0x000000010d0f7824 */ /* 0x000fc600020e0615 */
[----:B------:R-:W-:-:S05]  /*43c0*/  FFMA R11, R26, R8, R11 ;  /* 0x000000081a0b7223 */ /* 0x000fca000000000b */
[----:B------:R-:W-:-:S05]  /*43d0*/  F2FP.F16.F32.PACK_AB R11, RZ, R11 ;  /* 0x0000000bff0b723e */ /* 0x000fca00000000ff */
[----:B------:R0:W-:Y:S01]  /*43e0*/  @P3 STG.E.U16 desc[UR12][R14.64], R11 ;  /* 0x0000000b0e003986 */ /* 0x0001e2000c10150c */
[----:B------:R-:W-:Y:S05]  /*43f0*/  @!P2 BRA `(.L_x_152) ;  /* 0x000000000004a947 */ /* 0x000fea0003800000 */
[----:B------:R3:W5:Y:S02]  /*4400*/  LDG.E.LTC128B.U16 R88, desc[UR12][R4.64+0x2] ;  /* 0x0000020c04587981 */ /* 0x000764000c1e1520 */
.L_x_152:
[----:B------:R-:W-:Y:S05]  /*4410*/  BSYNC B0 ;  /* 0x0000000000007941 */ /* 0x000fea0003800000 */
.L_x_151:
[----:B-----5:R-:W-:Y:S01]  /*4420*/  HADD2.F32 R10, -RZ, R88.H0_H0 ;  /* 0x20000058ff0a7230 */ /* 0x020fe20000004100 */
[----:B------:R-:W-:Y:S01]  /*4430*/  ISETP.GT.AND P3, PT, R0, 0x8, P0 ;  /* 0x000000080000780c */ /* 0x000fe20000764270 */
[----:B0-----:R-:W-:Y:S01]  /*4440*/  @P2 IMAD.MOV.U32 R11, RZ, RZ, R15 ;  /* 0x000000ffff0b2224 */ /* 0x001fe200078e000f */
[----:B------:R-:W-:Y:S02]  /*4450*/  BSSY B0, `(.L_x_153) ;  /* 0x0000009000007945 */ /* 0x000fe40003800000 */
[----:B------:R-:W-:-:S04]  /*4460*/  FMUL R10, R10, R9 ;  /* 0x000000090a0a7220 */ /* 0x000fc80000400000 */
[----:B------:R-:W-:-:S05]  /*4470*/  FFMA R10, R27, R8, R10 ;  /* 0x000000081b0a7223 */ /* 0x000fca000000000a */
[----:B------:R-:W-:-:S04]  /*4480*/  F2FP.F16.F32.PACK_AB R10, RZ, R10 ;  /* 0x0000000aff0a723e */ /* 0x000fc800000000ff */
[----:B------:R-:W-:Y:S01]  /*4490*/  PRMT R16, R10, 0x7610, R16 ;  /* 0x000076100a107816 */ /* 0x000fe20000000010 */
[----:B------:R-:W-:-:S05]  /*44a0*/  @P2 IMAD.MOV.U32 R10, RZ, RZ, R14 ;  /* 0x000000ffff0a2224 */ /* 0x000fca00078e000e */
[----:B------:R0:W-:Y:S01]  /*44b0*/  @P2 STG.E.U16 desc[UR12][R10.64+0x2], R16 ;  /* 0x000002100a002986 */ /* 0x0001e2000c10150c */
[----:B------:R-:W-:Y:S05]  /*44c0*/  @!P3 BRA `(.L_x_154) ;  /* 0x000000000004b947 */ /* 0x000fea0003800000 */
[----:B------:R4:W5:Y:S02]  /*44d0*/  LDG.E.LTC128B.U16 R88, desc[UR12][R2.64+0x10] ;  /* 0x0000100c02587981 */ /* 0x000964000c1e1520 */
.L_x_154:
[----:B------:R-:W-:Y:S05]  /*44e0*/  BSYNC B0 ;  /* 0x0000000000007941 */ /* 0x000fea0003800000 */
.L_x_153:
[----:B0----5:R-:W-:Y:S01]  /*44f0*/  HADD2.F32 R10, -RZ, R88.H0_H0 ;  /* 0x20000058ff0a7230 */ /* 0x021fe20000004100 */
[----:B------:R-:W-:Y:S01]  /*4500*/  ISETP.GT.AND P2, PT, R0, 0x9, P0 ;  /* 0x000000090000780c */ /* 0x000fe20000744270 */
[----:B------:R-:W-:Y:S03]  /*4510*/  BSSY B0, `(.L_x_155) ;  /* 0x000000a000007945 */ /* 0x000fe60003800000 */
[----:B------:R-:W-:Y:S01]  /*4520*/  FMUL R11, R10, R9 ;  /* 0x000000090a0b7220 */ /* 0x000fe20000400000 */
[----:B------:R-:W-:-:S03]  /*4530*/  IMAD.MOV.U32 R10, RZ, RZ, R12 ;  /* 0x000000ffff0a7224 */ /* 0x000fc600078e000c */
[----:B------:R-:W-:-:S05]  /*4540*/  FFMA R11, R28, R8, R11 ;  /* 0x000000081c0b7223 */ /* 0x000fca000000000b */
[----:B------:R-:W-:-:S04]  /*4550*/  F2FP.F16.F32.PACK_AB R11, RZ, R11 ;  /* 0x0000000bff0b723e */ /* 0x000fc800000000ff */
[----:B------:R-:W-:Y:S01]  /*4560*/  PRMT R16, R11, 0x7610, R16 ;  /* 0x000076100b107816 */ /* 0x000fe20000000010 */
[----:B------:R-:W-:-:S05]  /*4570*/  IMAD.MOV.U32 R11, RZ, RZ, R13 ;  /* 0x000000ffff0b7224 */ /* 0x000fca00078e000d */
[----:B------:R0:W-:Y:S01]  /*4580*/  @P3 STG.E.U16 desc[UR12][R10.64+0x10], R16 ;  /* 0x000010100a003986 */ /* 0x0001e2000c10150c */
[----:B------:R-:W-:Y:S05]  /*4590*/  @!P2 BRA `(.L_x_156) ;  /* 0x000000000004a947 */ /* 0x000fea0003800000 */
[----:B------:R0:W5:Y:S02]  /*45a0*/  LDG.E.LTC128B.U16 R88, desc[UR12][R2.64+0x12] ;  /* 0x0000120c02587981 */ /* 0x000164000c1e1520 */
.L_x_156:
[----:B------:R-:W-:Y:S05]  /*45b0*/  BSYNC B0 ;  /* 0x0000000000007941 */ /* 0x000fea0003800000 */
.L_x_155:
        /* <DEDUP_REMOVED lines=9> */
.L_x_158:
[----:B------:R-:W-:Y:S05]  /*4650*/  BSYNC B0 ;  /* 0x0000000000007941 */ /* 0x000fea0003800000 */
.L_x_157:
        /* <DEDUP_REMOVED lines=9> */
.L_x_160:
[----:B------:R-:W-:Y:S05]  /*46f0*/  BSYNC B0 ;  /* 0x0000000000007941 */ /* 0x000fea0003800000 */
.L_x_159:
[----:B-----5:R-:W-:Y:S01]  /*4700*/  HADD2.F32 R12, -RZ, R88.H0_H0 ;  /* 0x20000058ff0c7230 */ /* 0x020fe20000004100 */
[----:B------:R-:W-:Y:S01]  /*4710*/  IADD3 R6, P4, P5, R17, R6, R19 ;  /* 0x0000000611067210 */ /* 0x000fe20007d9e013 */
[----:B------:R-:W-:Y:S01]  /*4720*/  BSSY B0, `(.L_x_161) ;  /* 0x0000009000007945 */ /* 0x000fe20003800000 */
[----:B------:R-:W-:Y:S02]  /*4730*/  ISETP.GT.AND P3, PT, R0, 0x10, P0 ;  /* 0x000000100000780c */ /* 0x000fe40000764270 */
[----:B------:R-:W-:Y:S01]  /*4740*/  FMUL R12, R12, R9 ;  /* 0x000000090c0c7220 */ /* 0x000fe20000400000 */
[----:B------:R-:W-:-:S03]  /*4750*/  IADD3.X R7, R21, R7, R89, P4, P5 ;  /* 0x0000000715077210 */ /* 0x000fc600027ea459 */
[----:B------:R-:W-:-:S05]  /*4760*/  FFMA R12, R31, R8, R12 ;  /* 0x000000081f0c7223 */ /* 0x000fca000000000c */
[----:B------:R-:W-:-:S05]  /*4770*/  F2FP.F16.F32.PACK_AB R12, RZ, R12 ;  /* 0x0000000cff0c723e */ /* 0x000fca00000000ff */
[----:B------:R0:W-:Y:S01]  /*4780*/  @P2 STG.E.U16 desc[UR12][R6.64+0x12], R12 ;  /* 0x0000120c06002986 */ /* 0x0001e2000c10150c */
[----:B------:R-:W-:Y:S05]  /*4790*/  @!P3 BRA `(.L_x_162) ;  /* 0x000000000004b947 */ /* 0x000fea0003800000 */
[----:B------:R0:W5:Y:S02]  /*47a0*/  LDG.E.LTC128B.U16 R88, desc[UR12][R2.64+0x20] ;  /* 0x0000200c02587981 */ /* 0x000164000c1e1520 */
.L_x_162:
[----:B------:R-:W-:Y:S05]  /*47b0*/  BSYNC B0 ;  /* 0x0000000000007941 */ /* 0x000fea0003800000 */
.L_x_161:
        /* <DEDUP_REMOVED lines=9> */
.L_x_164:
[----:B------:R-:W-:Y:S05]  /*4850*/  BSYNC B0 ;  /* 0x0000000000007941 */ /* 0x000fea0003800000 */
.L_x_163:
        /* <DEDUP_REMOVED lines=9> */
.L_x_166:
[----:B------:R-:W-:Y:S05]  /*48f0*/  BSYNC B0 ;  /* 0x0000000000007941 */ /* 0x000fea0003800000 */
.L_x_165:
        /* <DEDUP_REMOVED lines=9> */
.L_x_168:
[----:B------:R-:W-:Y:S05]  /*4990*/  BSYNC B0 ;  /* 0x0000000000007941 */ /* 0x000fea0003800000 */
.L_x_167:
        /* <DEDUP_REMOVED lines=9> */
.L_x_170:
[----:B------:R-:W-:Y:S05]  /*4a30*/  BSYNC B0 ;  /* 0x0000000000007941 */ /* 0x000fea0003800000 */
.L_x_169:
        /* <DEDUP_REMOVED lines=9> */
.L_x_172:
[----:B------:R-:W-:Y:S05]  /*4ad0*/  BSYNC B0 ;  /* 0x0000000000007941 */ /* 0x000fea0003800000 */
.L_x_171:
        /* <DEDUP_REMOVED lines=9> */
.L_x_174:
[----:B------:R-:W-:Y:S05]  /*4b70*/  BSYNC B0 ;  /* 0x0000000000007941 */ /* 0x000fea0003800000 */
.L_x_173:
        /* <DEDUP_REMOVED lines=9> */
.L_x_176:
[----:B------:R-:W-:Y:S05]  /*4c10*/  BSYNC B0 ;  /* 0x0000000000007941 */ /* 0x000fea0003800000 */
.L_x_175:
        /* <DEDUP_REMOVED lines=9> */
.L_x_178:
[----:B------:R-:W-:Y:S05]  /*4cb0*/  BSYNC B0 ;  /* 0x0000000000007941 */ /* 0x000fea0003800000 */
.L_x_177:
        /* <DEDUP_REMOVED lines=9> */
.L_x_180:
[----:B------:R-:W-:Y:S05]  /*4d50*/  BSYNC B0 ;  /* 0x0000000000007941 */ /* 0x000fea0003800000 */
.L_x_179:
        /* <DEDUP_REMOVED lines=9> */
.L_x_182:
[----:B------:R-:W-:Y:S05]  /*4df0*/  BSYNC B0 ;  /* 0x0000000000007941 */ /* 0x000fea0003800000 */
.L_x_181:
        /* <DEDUP_REMOVED lines=9> */
.L_x_184:
[----:B------:R-:W-:Y:S05]  /*4e90*/  BSYNC B0 ;  /* 0x0000000000007941 */ /* 0x000fea0003800000 */
.L_x_183:
        /* <DEDUP_REMOVED lines=9> */
.L_x_186:
[----:B------:R-:W-:Y:S05]  /*4f30*/  BSYNC B0 ;  /* 0x0000000000007941 */ /* 0x000fea0003800000 */
.L_x_185:
        /* <DEDUP_REMOVED lines=9> */
.L_x_188:
[----:B------:R-:W-:Y:S05]  /*4fd0*/  BSYNC B0 ;  /* 0x0000000000007941 */ /* 0x000fea0003800000 */
.L_x_187:
        /* <DEDUP_REMOVED lines=9> */
.L_x_190:
[----:B------:R-:W-:Y:S05]  /*5070*/  BSYNC B0 ;  /* 0x0000000000007941 */ /* 0x000fea0003800000 */
.L_x_189:
        /* <DEDUP_REMOVED lines=9> */
.L_x_192:
[----:B------:R-:W-:Y:S05]  /*5110*/  BSYNC B0 ;  /* 0x0000000000007941 */ /* 0x000fea0003800000 */
.L_x_191:
        /* <DEDUP_REMOVED lines=9> */
.L_x_194:
[----:B------:R-:W-:Y:S05]  /*51b0*/  BSYNC B0 ;  /* 0x0000000000007941 */ /* 0x000fea0003800000 */
.L_x_193:
        /* <DEDUP_REMOVED lines=9> */
.L_x_196:
[----:B------:R-:W-:Y:S05]  /*5250*/  BSYNC B0 ;  /* 0x0000000000007941 */ /* 0x000fea0003800000 */
.L_x_195:
        /* <DEDUP_REMOVED lines=9> */
.L_x_198:
[----:B------:R-:W-:Y:S05]  /*52f0*/  BSYNC B0 ;  /* 0x0000000000007941 */ /* 0x000fea0003800000 */
.L_x_197:
        /* <DEDUP_REMOVED lines=9> */
.L_x_200:
[----:B------:R-:W-:Y:S05]  /*5390*/  BSYNC B0 ;  /* 0x0000000000007941 */ /* 0x000fea0003800000 */
.L_x_199:
        /* <DEDUP_REMOVED lines=9> */
.L_x_202:
[----:B------:R-:W-:Y:S05]  /*5430*/  BSYNC B0 ;  /* 0x0000000000007941 */ /* 0x000fea0003800000 */
.L_x_201:
        /* <DEDUP_REMOVED lines=9> */
.L_x_204:
[----:B------:R-:W-:Y:S05]  /*54d0*/  BSYNC B0 ;  /* 0x0000000000007941 */ /* 0x000fea0003800000 */
.L_x_203:
        /* <DEDUP_REMOVED lines=9> */
.L_x_206:
[----:B------:R-:W-:Y:S05]  /*5570*/  BSYNC B0 ;  /* 0x0000000000007941 */ /* 0x000fea0003800000 */
.L_x_205:
        /* <DEDUP_REMOVED lines=9> */
.L_x_208:
[----:B------:R-:W-:Y:S05]  /*5610*/  BSYNC B0 ;  /* 0x0000000000007941 */ /* 0x000fea0003800000 */
.L_x_207:
        /* <DEDUP_REMOVED lines=9> */
.L_x_210:
[----:B------:R-:W-:Y:S05]  /*56b0*/  BSYNC B0 ;  /* 0x0000000000007941 */ /* 0x000fea0003800000 */
.L_x_209:
        /* <DEDUP_REMOVED lines=9> */
.L_x_212:
[----:B------:R-:W-:Y:S05]  /*5750*/  BSYNC B0 ;  /* 0x0000000000007941 */ /* 0x000fea0003800000 */
.L_x_211:
        /* <DEDUP_REMOVED lines=9> */
.L_x_214:
[----:B------:R-:W-:Y:S05]  /*57f0*/  BSYNC B0 ;  /* 0x0000000000007941 */ /* 0x000fea0003800000 */
.L_x_213:
        /* <DEDUP_REMOVED lines=9> */
.L_x_216:
[----:B------:R-:W-:Y:S05]  /*5890*/  BSYNC B0 ;  /* 0x0000000000007941 */ /* 0x000fea0003800000 */
.L_x_215:
        /* <DEDUP_REMOVED lines=9> */
.L_x_218:
[----:B------:R-:W-:Y:S05]  /*5930*/  BSYNC B0 ;  /* 0x0000000000007941 */ /* 0x000fea0003800000 */
.L_x_217:
        /* <DEDUP_REMOVED lines=9> */
.L_x_220:
[----:B------:R-:W-:Y:S05]  /*59d0*/  BSYNC B0 ;  /* 0x0000000000007941 */ /* 0x000fea0003800000 */
.L_x_219:
        /* <DEDUP_REMOVED lines=9> */
.L_x_222:
[----:B------:R-:W-:Y:S05]  /*5a70*/  BSYNC B0 ;  /* 0x0000000000007941 */ /* 0x000fea0003800000 */
.L_x_221:
        /* <DEDUP_REMOVED lines=9> */
.L_x_224:
[----:B------:R-:W-:Y:S05]  /*5b10*/  BSYNC B0 ;  /* 0x0000000000007941 */ /* 0x000fea0003800000 */
.L_x_223:
        /* <DEDUP_REMOVED lines=9> */
.L_x_226:
[----:B------:R-:W-:Y:S05]  /*5bb0*/  BSYNC B0 ;  /* 0x0000000000007941 */ /* 0x000fea0003800000 */
.L_x_225:
        /* <DEDUP_REMOVED lines=9> */
.L_x_228:
[----:B------:R-:W-:Y:S05]  /*5c50*/  BSYNC B0 ;  /* 0x0000000000007941 */ /* 0x000fea0003800000 */
.L_x_227:
        /* <DEDUP_REMOVED lines=9> */
.L_x_230:
[----:B------:R-:W-:Y:S05]  /*5cf0*/  BSYNC B0 ;  /* 0x0000000000007941 */ /* 0x000fea0003800000 */
.L_x_229:
        /* <DEDUP_REMOVED lines=9> */
.L_x_232:
[----:B------:R-:W-:Y:S05]  /*5d90*/  BSYNC B0 ;  /* 0x0000000000007941 */ /* 0x000fea0003800000 */
.L_x_231:
        /* <DEDUP_REMOVED lines=9> */
.L_x_234:
[----:B------:R-:W-:Y:S05]  /*5e30*/  BSYNC B0 ;  /* 0x0000000000007941 */ /* 0x000fea0003800000 */
.L_x_233:
        /* <DEDUP_REMOVED lines=9> */
.L_x_236:
[----:B------:R-:W-:Y:S05]  /*5ed0*/  BSYNC B0 ;  /* 0x0000000000007941 */ /* 0x000fea0003800000 */
.L_x_235:
        /* <DEDUP_REMOVED lines=9> */
.L_x_238:
[----:B------:R-:W-:Y:S05]  /*5f70*/  BSYNC B0 ;  /* 0x0000000000007941 */ /* 0x000fea0003800000 */
.L_x_237:
        /* <DEDUP_REMOVED lines=9> */
.L_x_240:
[----:B------:R-:W-:Y:S05]  /*6010*/  BSYNC B0 ;  /* 0x0000000000007941 */ /* 0x000fea0003800000 */
.L_x_239:
        /* <DEDUP_REMOVED lines=9> */
.L_x_242:
[----:B------:R-:W-:Y:S05]  /*60b0*/  BSYNC B0 ;  /* 0x0000000000007941 */ /* 0x000fea0003800000 */
.L_x_241:
        /* <DEDUP_REMOVED lines=9> */
.L_x_244:
[----:B------:R-:W-:Y:S05]  /*6150*/  BSYNC B0 ;  /* 0x0000000000007941 */ /* 0x000fea0003800000 */
.L_x_243:
        /* <DEDUP_REMOVED lines=9> */
.L_x_246:
[----:B------:R-:W-:Y:S05]  /*61f0*/  BSYNC B0 ;  /* 0x0000000000007941 */ /* 0x000fea0003800000 */
.L_x_245:
        /* <DEDUP_REMOVED lines=9> */
.L_x_248:
[----:B------:R-:W-:Y:S05]  /*6290*/  BSYNC B0 ;  /* 0x0000000000007941 */ /* 0x000fea0003800000 */
.L_x_247:
        /* <DEDUP_REMOVED lines=9> */
.L_x_250:
[----:B------:R-:W-:Y:S05]  /*6330*/  BSYNC B0 ;  /* 0x0000000000007941 */ /* 0x000fea0003800000 */
.L_x_249:
        /* <DEDUP_REMOVED lines=9> */
.L_x_252:
[----:B------:R-:W-:Y:S05]  /*63d0*/  BSYNC B0 ;  /* 0x0000000000007941 */ /* 0x000fea0003800000 */
.L_x_251:
        /* <DEDUP_REMOVED lines=9> */
.L_x_254:
[----:B------:R-:W-:Y:S05]  /*6470*/  BSYNC B0 ;  /* 0x0000000000007941 */ /* 0x000fea0003800000 */
.L_x_253:
        /* <DEDUP_REMOVED lines=9> */
.L_x_256:
[----:B------:R-:W-:Y:S05]  /*6510*/  BSYNC B0 ;  /* 0x0000000000007941 */ /* 0x000fea0003800000 */
.L_x_255:
        /* <DEDUP_REMOVED lines=9> */
.L_x_258:
[----:B------:R-:W-:Y:S05]  /*65b0*/  BSYNC B0 ;  /* 0x0000000000007941 */ /* 0x000fea0003800000 */
.L_x_257:
        /* <DEDUP_REMOVED lines=9> */
.L_x_260:
[----:B------:R-:W-:Y:S05]  /*6650*/  BSYNC B0 ;  /* 0x0000000000007941 */ /* 0x000fea0003800000 */
.L_x_259:
        /* <DEDUP_REMOVED lines=9> */
.L_x_262:
[----:B------:R-:W-:Y:S05]  /*66f0*/  BSYNC B0 ;  /* 0x0000000000007941 */ /* 0x000fea0003800000 */
.L_x_261:
        /* <DEDUP_REMOVED lines=9> */
.L_x_264:
[----:B------:R-:W-:Y:S05]  /*6790*/  BSYNC B0 ;  /* 0x0000000000007941 */ /* 0x000fea0003800000 */
.L_x_263:
        /* <DEDUP_REMOVED lines=9> */
.L_x_266:
[----:B------:R-:W-:Y:S05]  /*6830*/  BSYNC B0 ;  /* 0x0000000000007941 */ /* 0x000fea0003800000 */
.L_x_265:
        /* <DEDUP_REMOVED lines=9> */
.L_x_268:
[----:B------:R-:W-:Y:S05]  /*68d0*/  BSYNC B0 ;  /* 0x0000000000007941 */ /* 0x000fea0003800000 */
.L_x_267:
[----:B01--45:R-:W-:Y:S01]  /*68e0*/  HADD2.F32 R2, -RZ, R88.H0_H0 ;  /* 0x20000058ff027230 */ /* 0x033fe20000004100 */
        /* <DEDUP_REMOVED lines=8> */
.L_x_270:
[----:B------:R-:W-:Y:S05]  /*6970*/  BSYNC B0 ;  /* 0x0000000000007941 */ /* 0x000fea0003800000 */
.L_x_269:
[----:B0----5:R-:W-:Y:S01]  /*6980*/  HADD2.F32 R2, -RZ, R88.H0_H0 ;  /* 0x20000058ff027230 */ /* 0x021fe20000004100 */
[----:B------:R-:W-:Y:S01]  /*6990*/  ISETP.GT.AND P1, PT, R0, 0x79, P1 ;  /* 0x000000790000780c */ /* 0x000fe20000f24270 */
[----:B------:R-:W-:Y:S03]  /*69a0*/  BSSY B0, `(.L_x_271) ;  /* 0x000000a000007945 */ /* 0x000fe60003800000 */
        /* <DEDUP_REMOVED lines=9> */
.L_x_272:
[----:B------:R-:W-:Y:S05]  /*6a40*/  BSYNC B0 ;  /* 0x0000000000007941 */ /* 0x000fea0003800000 */
.L_x_271:
[----:B-----5:R-:W-:-:S05]  /*6a50*/  HADD2.F32 R88, -RZ, R88.H0_H0 ;  /* 0x20000058ff587230 */ /* 0x020fca0000004100 */
[----:B------:R-:W-:-:S04]  /*6a60*/  FMUL R88, R88, R9 ;  /* 0x0000000958587220 */ /* 0x000fc80000400000 */
[----:B------:R-:W-:Y:S01]  /*6a70*/  FFMA R88, R87, R8, R88 ;  /* 0x0000000857587223 */ /* 0x000fe20000000058 */
[----:B------:R-:W-:Y:S06]  /*6a80*/  @!P1 EXIT ;  /* 0x000000000000994d */ /* 0x000fec0003800000 */
[----:B------:R-:W-:-:S05]  /*6a90*/  F2FP.F16.F32.PACK_AB R88, RZ, R88 ;  /* 0x00000058ff58723e */ /* 0x000fca00000000ff */
[----:B------:R-:W-:Y:S01]  /*6aa0*/  STG.E.U16 desc[UR12][R6.64+0xf2], R88 ;  /* 0x0000f25806007986 */ /* 0x000fe2000c10150c */
[----:B------:R-:W-:Y:S05]  /*6ab0*/  EXIT ;  /* 0x000000000000794d */ /* 0x000fea0003800000 */
.L_x_22:
[----:B------:R-:W-:Y:S01]  /*6ac0*/  ULDC.64 UR4, c[0x0][0x650] ;  /* 0x0001940000047ab9 */ /* 0x000fe20000000a00 */
[-C--:B-1----:R-:W-:Y:S01]  /*6ad0*/  FMUL R88, R88, R8.reuse ;  /* 0x0000000858587220 */ /* 0x082fe20000400000 */
[----:B------:R-:W-:Y:S01]  /*6ae0*/  LEA R2, P1, R14, UR4, 0x1 ;  /* 0x000000040e027c11 */ /* 0x000fe2000f8208ff */
[----:B------:R-:W-:Y:S01]  /*6af0*/  IMAD.SHL.U32 R9, R21, 0x2, RZ ;  /* 0x0000000215097824 */ /* 0x000fe200078e00ff */
[----:B------:R-:W-:Y:S01]  /*6b00*/  ISETP.GT.AND P3, PT, R10, 0x8, PT ;  /* 0x000000080a00780c */ /* 0x000fe20003f64270 */
[-C--:B------:R-:W-:Y:S01]  /*6b10*/  FMUL R89, R89, R8.reuse ;  /* 0x0000000859597220 */ /* 0x080fe20000400000 */
[----:B------:R-:W-:Y:S01]  /*6b20*/  LEA.HI.X R3, R14, UR5, R19, 0x1, P1 ;  /* 0x000000050e037c11 */ /* 0x000fe200088f0c13 */
[----:B------:R-:W-:Y:S01]  /*6b30*/  FMUL R90, R90, R8 ;  /* 0x000000085a5a7220 */ /* 0x000fe20000400000 */
[----:B------:R-:W-:Y:S01]  /*6b40*/  F2FP.F16.F32.PACK_AB R88, RZ, R88 ;  /* 0x00000058ff58723e */ /* 0x000fe200000000ff */
[-C--:B------:R-:W-:Y:S01]  /*6b50*/  FMUL R91, R91, R8.reuse ;  /* 0x000000085b5b7220 */ /* 0x080fe20000400000 */
[----:B------:R-:W-:Y:S01]  /*6b60*/  ISETP.GT.AND P4, PT, R0, 0x1, P2 ;  /* 0x000000010000780c */ /* 0x000fe20001784270 */
[-C--:B------:R-:W-:Y:S01]  /*6b70*/  FMUL R92, R92, R8.reuse ;  /* 0x000000085c5c7220 */ /* 0x080fe20000400000 */
[----:B------:R-:W-:Y:S01]  /*6b80*/  ISETP.GT.AND P1, PT, R0, RZ, P3 ;  /* 0x000000ff0000720c */ /* 0x000fe20001f24270 */
[----:B------:R-:W-:Y:S01]  /*6b90*/  @P0 STG.E.U16 desc[UR12][R2.64], R88 ;  /* 0x0000005802000986 */ /* 0x000fe2000c10150c */
[----:B------:R-:W-:Y:S01]  /*6ba0*/  SHF.L.U64.HI R7, R21, 0x1, R20 ;  /* 0x0000000115077819 */ /* 0x000fe20000010214 */
[----:B------:R-:W-:Y:S01]  /*6bb0*/  FMUL R93, R93, R8 ;  /* 0x000000085d5d7220 */ /* 0x000fe20000400000 */
[----:B------:R-:W-:Y:S01]  /*6bc0*/  IADD3 R4, P0, R9, R2, RZ ;  /* 0x0000000209047210 */ /* 0x000fe20007f1e0ff */
[-C--:B------:R-:W-:Y:S01]  /*6bd0*/  FMUL R94, R94, R8.reuse ;  /* 0x000000085e5e7220 */ /* 0x080fe20000400000 */
[----:B------:R-:W-:Y:S01]  /*6be0*/  F2FP.F16.F32.PACK_AB R89, RZ, R89 ;  /* 0x00000059ff59723e */ /* 0x000fe200000000ff */
[----:B------:R-:W-:Y:S01]  /*6bf0*/  FMUL R95, R95, R8 ;  /* 0x000000085f5f7220 */ /* 0x000fe20000400000 */
[----:B------:R-:W-:Y:S01]  /*6c00*/  F2FP.F16.F32.PACK_AB R90, RZ, R90 ;  /* 0x0000005aff5a723e */ /* 0x000fe200000000ff */
[----:B------:R-:W-:Y:S01]  /*6c10*/  IMAD.X R5, R7, 0x1, R3, P0 ;  /* 0x0000000107057824 */ /* 0x000fe200000e0603 */
[C---:B------:R-:W-:Y:S01]  /*6c20*/  ISETP.GT.AND P5, PT, R0.reuse, 0x8, P2 ;  /* 0x000000080000780c */ /* 0x040fe200017a4270 */
[----:B------:R-:W-:Y:S01]  /*6c30*/  @P4 STG.E.U16 desc[UR12][R2.64+0x2], R89 ;  /* 0x0000025902004986 */ /* 0x000fe2000c10150c */
[----:B------:R-:W-:Y:S01]  /*6c40*/  ISETP.GT.AND P4, PT, R0, 0x1, P3 ;  /* 0x000000010000780c */ /* 0x000fe20001f84270 */
[-C--:B------:R-:W-:Y:S01]  /*6c50*/  FMUL R96, R96, R8.reuse ;  /* 0x0000000860607220 */ /* 0x080fe20000400000 */
[----:B------:R-:W-:Y:S01]  /*6c60*/  F2FP.F16.F32.PACK_AB R91, RZ, R91 ;  /* 0x0000005bff5b723e */ /* 0x000fe200000000ff */
[----:B------:R-:W-:Y:S01]  /*6c70*/  @P1 STG.E.U16 desc[UR12][R4.64], R90 ;  /* 0x0000005a04001986 */ /* 0x000fe2000c10150c */
[----:B------:R-:W-:Y:S01]  /*6c80*/  ISETP.GT.AND P1, PT, R0, 0x9, P2 ;  /* 0x000000090000780c */ /* 0x000fe20001724270 */
[----:B------:R-:W-:Y:S01]  /*6c90*/  FMUL R97, R97, R8 ;  /* 0x0000000861617220 */ /* 0x000fe20000400000 */
[----:B------:R-:W-:Y:S01]  /*6ca0*/  F2FP.F16.F32.PACK_AB R92, RZ, R92 ;  /* 0x0000005cff5c723e */ /* 0x000fe200000000ff */
[-C--:B------:R-:W-:Y:S01]  /*6cb0*/  FMUL R98, R98, R8.reuse ;  /* 0x0000000862627220 */ /* 0x080fe20000400000 */
[----:B------:R-:W-:Y:S01]  /*6cc0*/  F2FP.F16.F32.PACK_AB R93, RZ, R93 ;  /* 0x0000005dff5d723e */ /* 0x000fe200000000ff */
[-C--:B------:R-:W-:Y:S01]  /*6cd0*/  FMUL R99, R99, R8.reuse ;  /* 0x0000000863637220 */ /* 0x080fe20000400000 */
[----:B------:R-:W-:Y:S01]  /*6ce0*/  ISETP.GT.AND P0, PT, R0, 0x8, P3 ;  /* 0x000000080000780c */ /* 0x000fe20001f04270 */
[----:B------:R-:W-:Y:S01]  /*6cf0*/  FMUL R100, R100, R8 ;  /* 0x0000000864647220 */ /* 0x000fe20000400000 */
[----:B------:R-:W-:Y:S01]  /*6d00*/  F2FP.F16.F32.PACK_AB R94, RZ, R94 ;  /* 0x0000005eff5e723e */ /* 0x000fe200000000ff */
[----:B------:R-:W-:Y:S01]  /*6d10*/  @P4 STG.E.U16 desc[UR12][R4.64+0x2], R91 ;  /* 0x0000025b04004986 */ /* 0x000fe2000c10150c */
[----:B------:R-:W-:Y:S01]  /*6d20*/  F2FP.F16.F32.PACK_AB R95, RZ, R95 ;  /* 0x0000005fff5f723e */ /* 0x000fe200000000ff */
[-C--:B------:R-:W-:Y:S01]  /*6d30*/  FMUL R101, R101, R8.reuse ;  /* 0x0000000865657220 */ /* 0x080fe20000400000 */
[C---:B------:R-:W-:Y:S01]  /*6d40*/  ISETP.GT.AND P4, PT, R0.reuse, 0x10, P2 ;  /* 0x000000100000780c */ /* 0x040fe20001784270 */
[----:B------:R-:W-:Y:S01]  /*6d50*/  @P5 STG.E.U16 desc[UR12][R2.64+0x10], R92 ;  /* 0x0000105c02005986 */ /* 0x000fe2000c10150c */
[----:B------:R-:W-:Y:S01]  /*6d60*/  ISETP.GT.AND P5, PT, R0, 0x10, P3 ;  /* 0x000000100000780c */ /* 0x000fe20001fa4270 */
[----:B------:R-:W-:Y:S01]  /*6d70*/  FMUL R102, R102, R8 ;  /* 0x0000000866667220 */ /* 0x000fe20000400000 */
[----:B------:R-:W-:Y:S01]  /*6d80*/  F2FP.F16.F32.PACK_AB R96, RZ, R96 ;  /* 0x00000060ff60723e */ /* 0x000fe200000000ff */
[----:B------:R-:W-:Y:S01]  /*6d90*/  @P1 STG.E.U16 desc[UR12][R2.64+0x12], R93 ;  /* 0x0000125d02001986 */ /* 0x000fe2000c10150c */
[C---:B------:R-:W-:Y:S01]  /*6da0*/  ISETP.GT.AND P1, PT, R0.reuse, 0x9, P3 ;  /* 0x000000090000780c */ /* 0x040fe20001f24270 */
        /* <DEDUP_REMOVED lines=8> */
[----:B------:R-:W-:Y:S01]  /*6e30*/  FMUL R106, R106, R8 ;  /* 0x000000086a6a7220 */ /* 0x000fe20000400000 */
[----:B------:R-:W-:Y:S01]  /*6e40*/  F2FP.F16.F32.PACK_AB R100, RZ, R100 ;  /* 0x00000064ff64723e */ /* 0x000fe200000000ff */
[-C--:B------:R-:W-:Y:S01]  /*6e50*/  FMUL R107, R107, R8.reuse ;  /* 0x000000086b6b7220 */ /* 0x080fe20000400000 */
[----:B------:R-:W-:Y:S01]  /*6e60*/  F2FP.F16.F32.PACK_AB R101, RZ, R101 ;  /* 0x00000065ff65723e */ /* 0x000fe200000000ff */
        /* <DEDUP_REMOVED lines=21> */
[----:B------:R-:W-:Y:S01]  /*6fc0*/  ISETP.GT.AND P4, PT, R0, 0x21, P2 ;  /* 0x000000210000780c */ /* 0x000fe20001784270 */
[-C--:B------:R-:W-:Y:S01]  /*6fd0*/  FMUL R113, R113, R8.reuse ;  /* 0x0000000871717220 */ /* 0x080fe20000400000 */
[----:B------:R-:W-:Y:S01]  /*6fe0*/  F2FP.F16.F32.PACK_AB R107, RZ, R107 ;  /* 0x0000006bff6b723e */ /* 0x000fe200000000ff */
        /* <DEDUP_REMOVED lines=102> */
[-C--:B------:R-:W-:Y:S01]  /*7650*/  FMUL R144, R144, R8.reuse ;  /* 0x0000000890907220 */ /* 0x080fe20000400000 */
[----:B------:R-:W-:Y:S01]  /*7660*/  ISETP.GT.AND P6, PT, R0, 0x68, P3 ;  /* 0x000000680000780c */ /* 0x000fe20001fc4270 */
[----:B------:R-:W-:Y:S01]  /*7670*/  FMUL R145, R145, R8 ;  /* 0x0000000891917220 */ /* 0x000fe20000400000 */
[----:B------:R-:W-:Y:S01]  /*7680*/  F2FP.F16.F32.PACK_AB R138, RZ, R138 ;  /* 0x0000008aff8a723e */ /* 0x000fe200000000ff */
[-C--:B------:R-:W-:Y:S01]  /*7690*/  FMUL R146, R146, R8.reuse ;  /* 0x0000000892927220 */ /* 0x080fe20000400000 */
[----:B------:R-:W-:Y:S01]  /*76a0*/  F2FP.F16.F32.PACK_AB R139, RZ, R139 ;  /* 0x0000008bff8b723e */ /* 0x000fe200000000ff */
[----:B------:R-:W-:Y:S01]  /*76b0*/  @P1 STG.E.U16 desc[UR12][R4.64+0x80], R122 ;  /* 0x0000807a04001986 */ /* 0x000fe2000c10150c */
[C---:B------:R-:W-:Y:S01]  /*76c0*/  ISETP.GT.AND P1, PT, R0.reuse, 0x48, P3 ;  /* 0x000000480000780c */ /* 0x040fe20001f24270 */
[----:B------:R-:W-:Y:S01]  /*76d0*/  FMUL R147, R147, R8 ;  /* 0x0000000893937220 */ /* 0x000fe20000400000 */
[----:B------:R-:W-:Y:S01]  /*76e0*/  F2FP.F16.F32.PACK_AB R140, RZ, R140 ;  /* 0x0000008cff8c723e */ /* 0x000fe200000000ff */
[----:B------:R-:W-:Y:S01]  /*76f0*/  @P4 STG.E.U16 desc[UR12][R4.64+0x82], R123 ;  /* 0x0000827b04004986 */ /* 0x000fe2000c10150c */
[----:B------:R-:W-:Y:S01]  /*7700*/  ISETP.GT.AND P4, PT, R0, 0x49, P3 ;  /* 0x000000490000780c */ /* 0x000fe20001f84270 */
[----:B------:R-:W-:Y:S01]  /*7710*/  FMUL R148, R148, R8 ;  /* 0x0000000894947220 */ /* 0x000fe20000400000 */
[----:B------:R-:W-:Y:S01]  /*7720*/  F2FP.F16.F32.PACK_AB R141, RZ, R141 ;  /* 0x0000008dff8d723e */ /* 0x000fe200000000ff */
[----:B------:R-:W-:Y:S01]  /*7730*/  @P0 STG.E.U16 desc[UR12][R2.64+0x90], R124 ;  /* 0x0000907c02000986 */ /* 0x000fe2000c10150c */
[----:B------:R-:W-:Y:S01]  /*7740*/  ISETP.GT.AND P0, PT, R0, 0x50, P3 ;  /* 0x000000500000780c */ /* 0x000fe20001f04270 */
[----:B------:R-:W-:Y:S01]  /*7750*/  IMAD.SHL.U32 R15, R16, 0x2, RZ ;  /* 0x00000002100f7824 */ /* 0x000fe200078e00ff */
        /* <DEDUP_REMOVED lines=26> */
[----:B------:R-:W-:Y:S01]  /*7900*/  SHF.L.U64.HI R13, R16, 0x1, R11 ;  /* 0x00000001100d7819 */ /* 0x000fe2000001020b */
[-C--:B------:R-:W-:Y:S01]  /*7910*/  FMUL R28, R28, R8.reuse ;  /* 0x000000081c1c7220 */ /* 0x080fe20000400000 */
[----:B------:R-:W-:Y:S01]  /*7920*/  F2FP.F16.F32.PACK_AB R149, RZ, R149 ;  /* 0x00000095ff95723e */ /* 0x000fe200000000ff */
        /* <DEDUP_REMOVED lines=31> */
[----:B------:R-:W-:Y:S01]  /*7b20*/  ISETP.GT.AND P5, PT, R0, 0x69, P2 ;  /* 0x000000690000780c */ /* 0x000fe200017a4270 */
[-C--:B------:R-:W-:Y:S01]  /*7b30*/  FMUL R38, R38, R8.reuse ;  /* 0x0000000826267220 */ /* 0x080fe20000400000 */
[----:B------:R-:W-:Y:S01]  /*7b40*/  F2FP.F16.F32.PACK_AB R31, RZ, R31 ;  /* 0x0000001fff1f723e */ /* 0x000fe200000000ff */
[----:B------:R-:W-:Y:S01]  /*7b50*/  @P1 STG.E.U16 desc[UR12][R4.64+0xc0], R138 ;  /* 0x0000c08a04001986 */ /* 0x000fe2000c10150c */
[C---:B------:R-:W-:Y:S01]  /*7b60*/  ISETP.GT.AND P1, PT, R10.reuse, 0x40, PT ;  /* 0x000000400a00780c */ /* 0x040fe20003f24270 */
[----:B------:R-:W-:Y:S01]  /*7b70*/  FMUL R39, R39, R8 ;  /* 0x0000000827277220 */ /* 0x000fe20000400000 */
[----:B------:R-:W-:Y:S01]  /*7b80*/  F2FP.F16.F32.PACK_AB R32, RZ, R32 ;  /* 0x00000020ff20723e */ /* 0x000fe200000000ff */
[----:B------:R-:W-:Y:S01]  /*7b90*/  @P0 STG.E.U16 desc[UR12][R4.64+0xc2], R139 ;  /* 0x0000c28b04000986 */ /* 0x000fe2000c10150c */
[----:B------:R-:W-:Y:S01]  /*7ba0*/  ISETP.GT.AND P0, PT, R10, 0x48, PT ;  /* 0x000000480a00780c */ /* 0x000fe20003f04270 */
        /* <DEDUP_REMOVED lines=17> */
[C---:B------:R-:W-:Y:S01]  /*7cc0*/  ISETP.GT.AND P4, PT, R0.reuse, 0x78, P2 ;  /* 0x000000780000780c */ /* 0x040fe20001784270 */
[-C--:B------:R-:W-:Y:S01]  /*7cd0*/  FMUL R45, R45, R8.reuse ;  /* 0x000000082d2d7220 */ /* 0x080fe20000400000 */
[C---:B------:R-:W-:Y:S01]  /*7ce0*/  ISETP.GT.AND P2, PT, R0.reuse, 0x79, P2 ;  /* 0x000000790000780c */ /* 0x040fe20001744270 */
        /* <DEDUP_REMOVED lines=15> */
[----:B------:R-:W-:Y:S01]  /*7de0*/  IADD3 R10, P5, R15, R2, RZ ;  /* 0x000000020f0a7210 */ /* 0x000fe20007fbe0ff */
[----:B------:R-:W-:Y:S01]  /*7df0*/  FMUL R51, R51, R8 ;  /* 0x0000000833337220 */ /* 0x000fe20000400000 */
[----:B------:R-:W-:Y:S01]  /*7e00*/  F2FP.F16.F32.PACK_AB R43, RZ, R43 ;  /* 0x0000002bff2b723e */ /* 0x000fe200000000ff */
[----:B------:R-:W-:Y:S01]  /*7e10*/  @P6 STG.E.U16 desc[UR12][R4.64+0xe2], R147 ;  /* 0x0000e29304006986 */ /* 0x000fe2000c10150c */
[----:B------:R-:W-:Y:S01]  /*7e20*/  F2FP.F16.F32.PACK_AB R44, RZ, R44 ;  /* 0x0000002cff2c723e */ /* 0x000fe200000000ff */
[----:B------:R-:W-:Y:S01]  /*7e30*/  IMAD.X R11, R13, 0x1, R3, P5 ;  /* 0x000000010d0b7824 */ /* 0x000fe200028e0603 */
[----:B------:R-:W-:Y:S01]  /*7e40*/  IADD3 R12, P5, P6, R9, R2, R15 ;  /* 0x00000002090c7210 */ /* 0x000fe20007ebe00f */
[----:B------:R-:W-:Y:S01]  /*7e50*/  @P4 STG.E.U16 desc[UR12][R2.64+0xf0], R148 ;  /* 0x0000f09402004986 */ /* 0x000fe2000c10150c */
[----:B------:R-:W-:Y:S01]  /*7e60*/  ISETP.GT.AND P4, PT, R0, 0x78, P3 ;  /* 0x000000780000780c */ /* 0x000fe20001f84270 */
[-C--:B------:R-:W-:Y:S01]  /*7e70*/  FMUL R52, R52, R8.reuse ;  /* 0x0000000834347220 */ /* 0x080fe20000400000 */
[C---:B------:R-:W-:Y:S01]  /*7e80*/  ISETP.GT.AND P3, PT, R0.reuse, 0x79, P3 ;  /* 0x000000790000780c */ /* 0x040fe20001f64270 */
[----:B------:R0:W-:Y:S01]  /*7e90*/  @P2 STG.E.U16 desc[UR12][R2.64+0xf2], R149 ;  /* 0x0000f29502002986 */ /* 0x0001e2000c10150c */
[----:B------:R-:W-:Y:S01]  /*7ea0*/  IADD3.X R13, R7, R3, R13, P5, P6 ;  /* 0x00000003070d7210 */ /* 0x000fe20002fec40d */
[-C--:B------:R-:W-:Y:S01]  /*7eb0*/  FMUL R53, R53, R8.reuse ;  /* 0x0000000835357220 */ /* 0x080fe20000400000 */
[----:B------:R-:W-:Y:S01]  /*7ec0*/  ISETP.GT.AND P5, PT, R0, 0x1, P1 ;  /* 0x000000010000780c */ /* 0x000fe20000fa4270 */
[-C--:B------:R-:W-:Y:S01]  /*7ed0*/  FMUL R54, R54, R8.reuse ;  /* 0x0000000836367220 */ /* 0x080fe20000400000 */
[----:B------:R-:W-:Y:S01]  /*7ee0*/  ISETP.GT.AND P2, PT, R0, RZ, P0 ;  /* 0x000000ff0000720c */ /* 0x000fe20000744270 */
[-C--:B------:R-:W-:Y:S01]  /*7ef0*/  FMUL R55, R55, R8.reuse ;  /* 0x0000000837377220 */ /* 0x080fe20000400000 */
[----:B------:R-:W-:Y:S01]  /*7f00*/  F2FP.F16.F32.PACK_AB R45, RZ, R45 ;  /* 0x0000002dff2d723e */ /* 0x000fe200000000ff */
[----:B------:R-:W-:Y:S01]  /*7f10*/  FMUL R56, R56, R8 ;  /* 0x0000000838387220 */ /* 0x000fe20000400000 */
[----:B------:R-:W-:Y:S01]  /*7f20*/  F2FP.F16.F32.PACK_AB R46, RZ, R46 ;  /* 0x0000002eff2e723e */ /* 0x000fe200000000ff */
[----:B------:R-:W-:Y:S01]  /*7f30*/  FMUL R57, R57, R8 ;  /* 0x0000000839397220 */ /* 0x000fe20000400000 */
[----:B------:R-:W-:Y:S01]  /*7f40*/  F2FP.F16.F32.PACK_AB R47, RZ, R47 ;  /* 0x0000002fff2f723e */ /* 0x000fe200000000ff */
[----:B0-----:R-:W-:Y:S01]  /*7f50*/  @P4 IMAD.MOV.U32 R2, RZ, RZ, R4 ;  /* 0x000000ffff024224 */ /* 0x001fe200078e0004 */
[----:B------:R-:W-:Y:S01]  /*7f60*/  F2FP.F16.F32.PACK_AB R48, RZ, R48 ;  /* 0x00000030ff30723e */ /* 0x000fe200000000ff */
[----:B------:R-:W-:Y:S01]  /*7f70*/  @P4 IMAD.MOV.U32 R3, RZ, RZ, R5 ;  /* 0x000000ffff034224 */ /* 0x000fe200078e0005 */
[----:B------:R-:W-:Y:S01]  /*7f80*/  F2FP.F16.F32.PACK_AB R49, RZ, R49 ;  /* 0x00000031ff31723e */ /* 0x000fe200000000ff */
[----:B------:R-:W-:Y:S01]  /*7f90*/  FMUL R58, R58, R8 ;  /* 0x000000083a3a7220 */ /* 0x000fe20000400000 */
[----:B------:R-:W-:Y:S01]  /*7fa0*/  F2FP.F16.F32.PACK_AB R50, RZ, R50 ;  /* 0x00000032ff32723e */ /* 0x000fe200000000ff */
[-C--:B------:R-:W-:Y:S01]  /*7fb0*/  FMUL R59, R59, R8.reuse ;  /* 0x000000083b3b7220 */ /* 0x080fe20000400000 */
[----:B------:R0:W-:Y:S01]  /*7fc0*/  @P4 STG.E.U16 desc[UR12][R2.64+0xf0], R150 ;  /* 0x0000f09602004986 */ /* 0x0001e2000c10150c */
[----:B------:R-:W-:Y:S01]  /*7fd0*/  ISETP.GT.AND P4, PT, R0, RZ, P1 ;  /* 0x000000ff0000720c */ /* 0x000fe20000f84270 */
[-C--:B------:R-:W-:Y:S01]  /*7fe0*/  FMUL R60, R60, R8.reuse ;  /* 0x000000083c3c7220 */ /* 0x080fe20000400000 */
[----:B------:R-:W-:Y:S01]  /*7ff0*/  F2FP.F16.F32.PACK_AB R51, RZ, R51 ;  /* 0x00000033ff33723e */ /* 0x000fe200000000ff */
[----:B------:R-:W-:Y:S01]  /*8000*/  @P3 STG.E.U16 desc[UR12][R4.64+0xf2], R151 ;  /* 0x0000f29704003986 */ /* 0x000fe2000c10150c */
[----:B------:R-:W-:Y:S01]  /*8010*/  IADD3 R6, P3, R10, R9, RZ ;  /* 0x000000090a067210 */ /* 0x000fe20007f7e0ff */
[----:B------:R-:W-:Y:S01]  /*8020*/  FMUL R61, R61, R8 ;  /* 0x000000083d3d7220 */ /* 0x000fe20000400000 */
[----:B------:R-:W-:Y:S01]  /*8030*/  F2FP.F16.F32.PACK_AB R52, RZ, R52 ;  /* 0x00000034ff34723e */ /* 0x000fe200000000ff */
[----:B------:R-:W-:Y:S01]  /*8040*/  @P5 STG.E.U16 desc[UR12][R10.64+0x2], R25 ;  /* 0x000002190a005986 */ /* 0x000fe2000c10150c */
[C---:B------:R-:W-:Y:S01]  /*8050*/  ISETP.GT.AND P5, PT, R0.reuse, 0x9, P1 ;  /* 0x000000090000780c */ /* 0x040fe20000fa4270 */
[----:B------:R-:W-:Y:S01]  /*8060*/  IMAD.X R7, R11, 0x1, R7, P3 ;  /* 0x000000010b077824 */ /* 0x000fe200018e0607 */
        /* <DEDUP_REMOVED lines=13> */
[----:B0-----:R-:W-:Y:S01]  /*8140*/  @P3 IMAD.MOV.U32 R2, RZ, RZ, R6 ;  /* 0x000000ffff023224 */ /* 0x001fe200078e0006 */
[----:B------:R-:W-:Y:S01]  /*8150*/  F2FP.F16.F32.PACK_AB R57, RZ, R57 ;  /* 0x00000039ff39723e */ /* 0x000fe200000000ff */
[----:B------:R-:W-:Y:S01]  /*8160*/  @P3 IMAD.MOV.U32 R3, RZ, RZ, R7 ;  /* 0x000000ffff033224 */ /* 0x000fe200078e0007 */
[----:B------:R-:W-:Y:S01]  /*8170*/  F2FP.F16.F32.PACK_AB R58, RZ, R58 ;  /* 0x0000003aff3a723e */ /* 0x000fe200000000ff */
[-C--:B------:R-:W-:Y:S01]  /*8180*/  FMUL R66, R66, R8.reuse ;  /* 0x0000000842427220 */ /* 0x080fe20000400000 */
[----:B------:R-:W-:Y:S01]  /*8190*/  F2FP.F16.F32.PACK_AB R59, RZ, R59 ;  /* 0x0000003bff3b723e */ /* 0x000fe200000000ff */
[-C--:B------:R-:W-:Y:S01]  /*81a0*/  FMUL R67, R67, R8.reuse ;  /* 0x0000000843437220 */ /* 0x080fe20000400000 */
[----:B------:R0:W-:Y:S01]  /*81b0*/  @P3 STG.E.U16 desc[UR12][R2.64+0x2], R27 ;  /* 0x0000021b02003986 */ /* 0x0001e2000c10150c */
        /* <DEDUP_REMOVED lines=21> */
[----:B------:R-:W-:Y:S01]  /*8310*/  FMUL R73, R73, R8 ;  /* 0x0000000849497220 */ /* 0x000fe20000400000 */
[----:B------:R-:W-:Y:S01]  /*8320*/  F2FP.F16.F32.PACK_AB R65, RZ, R65 ;  /* 0x00000041ff41723e */ /* 0x000fe200000000ff */
[----:B------:R-:W-:Y:S01]  /*8330*/  @P5 STG.E.U16 desc[UR12][R10.64+0x22], R33 ;  /* 0x000022210a005986 */ /* 0x000fe2000c10150c */
[----:B------:R-:W-:Y:S01]  /*8340*/  ISETP.GT.AND P5, PT, R0, 0x19, P1 ;  /* 0x000000190000780c */ /* 0x000fe20000fa4270 */
[--C-:B0-----:R-:W-:Y:S01]  /*8350*/  @P2 IMAD.MOV.U32 R2, RZ, RZ, R12.reuse ;  /* 0x000000ffff022224 */ /* 0x101fe200078e000c */
[----:B------:R-:W-:Y:S01]  /*8360*/  F2FP.F16.F32.PACK_AB R66, RZ, R66 ;  /* 0x00000042ff42723e */ /* 0x000fe200000000ff */
[--C-:B------:R-:W-:Y:S01]  /*8370*/  @P2 IMAD.MOV.U32 R3, RZ, RZ, R13.reuse ;  /* 0x000000ffff032224 */ /* 0x100fe200078e000d */
[----:B------:R-:W-:Y:S01]  /*8380*/  F2FP.F16.F32.PACK_AB R67, RZ, R67 ;  /* 0x00000043ff43723e */ /* 0x000fe200000000ff */
[----:B------:R-:W-:Y:S01]  /*8390*/  FMUL R74, R74, R8 ;  /* 0x000000084a4a7220 */ /* 0x000fe20000400000 */
[----:B------:R-:W-:Y:S01]  /*83a0*/  F2FP.F16.F32.PACK_AB R68, RZ, R68 ;  /* 0x00000044ff44723e */ /* 0x000fe200000000ff */
[-C--:B------:R-:W-:Y:S01]  /*83b0*/  FMUL R75, R75, R8.reuse ;  /* 0x000000084b4b7220 */ /* 0x080fe20000400000 */
[----:B------:R0:W-:Y:S01]  /*83c0*/  @P2 STG.E.U16 desc[UR12][R2.64+0x20], R34 ;  /* 0x0000202202002986 */ /* 0x0001e2000c10150c */
        /* <DEDUP_REMOVED lines=9> */
[----:B------:R-:W-:Y:S01]  /*8460*/  FMUL R80, R80, R8 ;  /* 0x0000000850507220 */ /* 0x000fe20000400000 */
[----:B------:R-:W-:Y:S01]  /*8470*/  F2FP.F16.F32.PACK_AB R73, RZ, R73 ;  /* 0x00000049ff49723e */ /* 0x000fe200000000ff */
[--C-:B0-----:R-:W-:Y:S01]  /*8480*/  @P3 IMAD.MOV.U32 R2, RZ, RZ, R12.reuse ;  /* 0x000000ffff023224 */ /* 0x101fe200078e000c */
[----:B------:R-:W-:Y:S01]  /*8490*/  F2FP.F16.F32.PACK_AB R74, RZ, R74 ;  /* 0x0000004aff4a723e */ /* 0x000fe200000000ff */
[--C-:B------:R-:W-:Y:S01]  /*84a0*/  @P3 IMAD.MOV.U32 R3, RZ, RZ, R13.reuse ;  /* 0x000000ffff033224 */ /* 0x100fe200078e000d */
[----:B------:R-:W-:Y:S01]  /*84b0*/  ISETP.GT.AND P6, PT, R0, 0x68, P0 ;  /* 0x000000680000780c */ /* 0x000fe200007c4270 */
[-C--:B------:R-:W-:Y:S01]  /*84c0*/  FMUL R81, R81, R8.reuse ;  /* 0x0000000851517220 */ /* 0x080fe20000400000 */
[----:B------:R-:W-:Y:S01]  /*84d0*/  F2FP.F16.F32.PACK_AB R75, RZ, R75 ;  /* 0x0000004bff4b723e */ /* 0x000fe200000000ff */
[-C--:B------:R-:W-:Y:S01]  /*84e0*/  FMUL R82, R82, R8.reuse ;  /* 0x0000000852527220 */ /* 0x080fe20000400000 */
[----:B------:R0:W-:Y:S01]  /*84f0*/  @P3 STG.E.U16 desc[UR12][R2.64+0x22], R35 ;  /* 0x0000222302003986 */ /* 0x0001e2000c10150c */
        /* <DEDUP_REMOVED lines=17> */
[----:B------:R-:W-:Y:S01]  /*8610*/  FMUL R8, R87, R8 ;  /* 0x0000000857087220 */ /* 0x000fe20000400000 */
[----:B------:R0:W-:Y:S01]  /*8620*/  @P2 STG.E.U16 desc[UR12][R2.64+0x30], R38 ;  /* 0x0000302602002986 */ /* 0x0001e2000c10150c */
[----:B------:R-:W-:-:S02]  /*8630*/  ISETP.GT.AND P2, PT, R0, 0x20, P0 ;  /* 0x000000200000780c */ /* 0x000fc40000744270 */
[----:B------:R-:W-:Y:S02]  /*8640*/  F2FP.F16.F32.PACK_AB R82, RZ, R82 ;  /* 0x00000052ff52723e */ /* 0x000fe400000000ff */
[----:B------:R-:W-:Y:S02]  /*8650*/  F2FP.F16.F32.PACK_AB R83, RZ, R83 ;  /* 0x00000053ff53723e */ /* 0x000fe400000000ff */
[----:B------:R-:W-:Y:S02]  /*8660*/  F2FP.F16.F32.PACK_AB R84, RZ, R84 ;  /* 0x00000054ff54723e */ /* 0x000fe400000000ff */
[----:B------:R-:W-:Y:S02]  /*8670*/  F2FP.F16.F32.PACK_AB R85, RZ, R85 ;  /* 0x00000055ff55723e */ /* 0x000fe400000000ff */
[----:B------:R-:W-:Y:S01]  /*8680*/  F2FP.F16.F32.PACK_AB R86, RZ, R86 ;  /* 0x00000056ff56723e */ /* 0x000fe200000000ff */
[----:B0-----:R-:W-:Y:S02]  /*8690*/  @P3 IMAD.MOV.U32 R2, RZ, RZ, R12 ;  /* 0x000000ffff023224 */ /* 0x001fe400078e000c */
[----:B------:R-:W-:-:S05]  /*86a0*/  @P3 IMAD.MOV.U32 R3, RZ, RZ, R13 ;  /* 0x000000ffff033224 */ /* 0x000fca00078e000d */
[----:B------:R0:W-:Y:S01]  /*86b0*/  @P3 STG.E.U16 desc[UR12][R2.64+0x32], R39 ;  /* 0x0000322702003986 */ /* 0x0001e2000c10150c */
[----:B------:R-:W-:-:S03]  /*86c0*/  ISETP.GT.AND P3, PT, R0, 0x21, P0 ;  /* 0x000000210000780c */ /* 0x000fc60000764270 */
[----:B------:R-:W-:Y:S01]  /*86d0*/  @P4 STG.E.U16 desc[UR12][R10.64+0x40], R40 ;  /* 0x000040280a004986 */ /* 0x000fe2000c10150c */
[----:B------:R-:W-:-:S03]  /*86e0*/  ISETP.GT.AND P4, PT, R0, 0x28, P1 ;  /* 0x000000280000780c */ /* 0x000fc60000f84270 */
[----:B------:R-:W-:Y:S01]  /*86f0*/  @P5 STG.E.U16 desc[UR12][R10.64+0x42], R41 ;  /* 0x000042290a005986 */ /* 0x000fe2000c10150c */
[----:B------:R-:W-:Y:S01]  /*8700*/  ISETP.GT.AND P5, PT, R0, 0x29, P1 ;  /* 0x000000290000780c */ /* 0x000fe20000fa4270 */
[----:B0-----:R-:W-:Y:S02]  /*8710*/  @P2 IMAD.MOV.U32 R2, RZ, RZ, R12 ;  /* 0x000000ffff022224 */ /* 0x001fe400078e000c */
[----:B------:R-:W-:-:S05]  /*8720*/  @P2 IMAD.MOV.U32 R3, RZ, RZ, R13 ;  /* 0x000000ffff032224 */ /* 0x000fca00078e000d */
[----:B------:R0:W-:Y:S01]  /*8730*/  @P2 STG.E.U16 desc[UR12][R2.64+0x40], R42 ;  /* 0x0000402a02002986 */ /* 0x0001e2000c10150c */
[----:B------:R-:W-:Y:S01]  /*8740*/  ISETP.GT.AND P2, PT, R0, 0x28, P0 ;  /* 0x000000280000780c */ /* 0x000fe20000744270 */
        /* <DEDUP_REMOVED lines=111> */
[C---:B------:R-:W-:Y:S02]  /*8e40*/  ISETP.GT.AND P3, PT, R0.reuse, 0x78, P1 ;  /* 0x000000780000780c */ /* 0x040fe40000f64270 */
[C---:B------:R-:W-:Y:S01]  /*8e50*/  ISETP.GT.AND P1, PT, R0.reuse, 0x79, P1 ;  /* 0x000000790000780c */ /* 0x040fe20000f24270 */
[----:B------:R-:W-:Y:S01]  /*8e60*/  @P4 STG.E.U16 desc[UR12][R10.64+0xe0], R80 ;  /* 0x0000e0500a004986 */ /* 0x000fe2000c10150c */
[C---:B------:R-:W-:Y:S02]  /*8e70*/  ISETP.GT.AND P4, PT, R0.reuse, 0x71, P0 ;  /* 0x000000710000780c */ /* 0x040fe40000784270 */
[----:B------:R-:W-:Y:S01]  /*8e80*/  ISETP.GT.AND P0, PT, R0, 0x79, P0 ;  /* 0x000000790000780c */ /* 0x000fe20000704270 */
[----:B------:R-:W-:Y:S01]  /*8e90*/  @P2 STG.E.U16 desc[UR12][R10.64+0xe2], R81 ;  /* 0x0000e2510a002986 */ /* 0x000fe2000c10150c */
[----:B0-----:R-:W-:Y:S02]  /*8ea0*/  @P5 IMAD.MOV.U32 R2, RZ, RZ, R12 ;  /* 0x000000ffff025224 */ /* 0x001fe400078e000c */
[----:B------:R-:W-:-:S05]  /*8eb0*/  @P5 IMAD.MOV.U32 R3, RZ, RZ, R13 ;  /* 0x000000ffff035224 */ /* 0x000fca00078e000d */
[----:B------:R0:W-:Y:S02]  /*8ec0*/  @P5 STG.E.U16 desc[UR12][R2.64+0xe0], R82 ;  /* 0x0000e05202005986 */ /* 0x0001e4000c10150c */
[----:B0-----:R-:W-:Y:S02]  /*8ed0*/  @P4 IMAD.MOV.U32 R2, RZ, RZ, R12 ;  /* 0x000000ffff024224 */ /* 0x001fe400078e000c */
[----:B------:R-:W-:-:S05]  /*8ee0*/  @P4 IMAD.MOV.U32 R3, RZ, RZ, R13 ;  /* 0x000000ffff034224 */ /* 0x000fca00078e000d */
[----:B------:R0:W-:Y:S04]  /*8ef0*/  @P4 STG.E.U16 desc[UR12][R2.64+0xe2], R83 ;  /* 0x0000e25302004986 */ /* 0x0001e8000c10150c */
[----:B------:R1:W-:Y:S04]  /*8f00*/  @P3 STG.E.U16 desc[UR12][R10.64+0xf0], R84 ;  /* 0x0000f0540a003986 */ /* 0x0003e8000c10150c */
[----:B------:R1:W-:Y:S01]  /*8f10*/  @P1 STG.E.U16 desc[UR12][R10.64+0xf2], R85 ;  /* 0x0000f2550a001986 */ /* 0x0003e2000c10150c */
[----:B0-----:R-:W-:Y:S02]  /*8f20*/  @P6 IMAD.MOV.U32 R2, RZ, RZ, R12 ;  /* 0x000000ffff026224 */ /* 0x001fe400078e000c */
[----:B------:R-:W-:-:S05]  /*8f30*/  @P6 IMAD.MOV.U32 R3, RZ, RZ, R13 ;  /* 0x000000ffff036224 */ /* 0x000fca00078e000d */
[----:B------:R1:W-:Y:S01]  /*8f40*/  @P6 STG.E.U16 desc[UR12][R2.64+0xf0], R86 ;  /* 0x0000f05602006986 */ /* 0x0003e2000c10150c */
[----:B------:R-:W-:Y:S05]  /*8f50*/  @!P0 EXIT ;  /* 0x000000000000894d */ /* 0x000fea0003800000 */
[----:B------:R-:W-:-:S05]  /*8f60*/  F2FP.F16.F32.PACK_AB R8, RZ, R8 ;  /* 0x00000008ff08723e */ /* 0x000fca00000000ff */
[----:B------:R-:W-:Y:S01]  /*8f70*/  STG.E.U16 desc[UR12][R12.64+0xf2], R8 ;  /* 0x0000f2080c007986 */ /* 0x000fe2000c10150c */
[----:B------:R-:W-:Y:S05]  /*8f80*/  EXIT ;  /* 0x000000000000794d */ /* 0x000fea0003800000 */
.L_x_10:
[----:B------:R-:W-:-:S13]  /*8f90*/  ISETP.NE.AND P0, PT, R4, RZ, PT ;  /* 0x000000ff0400720c */ /* 0x000fda0003f05270 */
[----:B------:R-:W-:Y:S05]  /*8fa0*/  @P0 EXIT ;  /* 0x000000000000094d */ /* 0x000fea0003800000 */
[----:B------:R-:W-:Y:S01]  /*8fb0*/  ELECT P0, URZ, PT ;  /* 0x00000000003f782f */ /* 0x000fe20003800000 */
[----:B------:R-:W-:-:S12]  /*8fc0*/  BSSY B0, `(.L_x_273) ;  /* 0x0000083000007945 */ /* 0x000fd80003800000 */
[----:B------:R-:W-:Y:S05]  /*8fd0*/  @!P0 BRA `(.L_x_274) ;  /* 0x0000000800048947 */ /* 0x000fea0003800000 */
[----:B------:R-:W-:Y:S02]  /*8fe0*/  ISETP.GE.AND P0, PT, R2, 0x1, PT ;  /* 0x000000010200780c */ /* 0x000fe40003f06270 */
[----:B------:R-:W-:-:S04]  /*8ff0*/  SHF.R.S32.HI R3, RZ, 0x1f, R6 ;  /* 0x0000001fff037819 */ /* 0x000fc80000011406 */
[----:B------:R-:W-:-:S07]  /*9000*/  LEA.HI R4, R3, R6, RZ, 0x7 ;  /* 0x0000000603047211 */ /* 0x000fce00078f38ff */
[----:B------:R-:W-:Y:S05]  /*9010*/  @!P0 BRA `(.L_x_274) ;  /* 0x0000000400f48947 */ /* 0x000fea0003800000 */
[----:B------:R-:W2:Y:S01]  /*9020*/  S2R R3, SR_CTAID.X ;  /* 0x0000000000037919 */ /* 0x000ea20000002500 */
[----:B------:R-:W-:Y:S01]  /*9030*/  LOP3.LUT R5, R4, 0xffffff80, RZ, 0xc0, !PT ;  /* 0xffffff8004057812 */ /* 0x000fe200078ec0ff */
[----:B------:R-:W-:Y:S01]  /*9040*/  ULDC UR4, c[0x0][0x384] ;  /* 0x0000e10000047ab9 */ /* 0x000fe20000000800 */
[C---:B------:R-:W-:Y:S01]  /*9050*/  LOP3.LUT P0, RZ, R6.reuse, 0x1f, RZ, 0xc0, !PT ;  /* 0x0000001f06ff7812 */ /* 0x040fe2000780c0ff */
[----:B------:R-:W3:Y:S01]  /*9060*/  S2R R10, SR_CTAID.Y ;  /* 0x00000000000a7919 */ /* 0x000ee20000002600 */
[----:B------:R-:W-:Y:S01]  /*9070*/  ULDC UR5, c[0x0][0x388] ;  /* 0x0000e20000057ab9 */ /* 0x000fe20000000800 */
[----:B------:R-:W-:Y:S01]  /*9080*/  IMAD.IADD R5, R6, 0x1, -R5 ;  /* 0x0000000106057824 */ /* 0x000fe200078e0a05 */
[----:B------:R-:W-:Y:S01]  /*9090*/  LOP3.LUT R18, R0, 0x2, RZ, 0xfc, !PT ;  /* 0x0000000200127812 */ /* 0x000fe200078efcff */
[----:B------:R-:W-:Y:S01]  /*90a0*/  VIADD R22, R2, 0x1 ;  /* 0x0000000102167836 */ /* 0x000fe20000000000 */
[----:B------:R-:W-:Y:S01]  /*90b0*/  CS2R R6, SRZ ;  /* 0x0000000000067805 */ /* 0x000fe2000001ff00 */
[----:B------:R-:W-:Y:S01]  /*90c0*/  IMAD.MOV.U32 R4, RZ, RZ, RZ ;  /* 0x000000ffff047224 */ /* 0x000fe200078e00ff */
[----:B------:R-:W-:-:S02]  /*90d0*/  ISETP.NE.AND P1, PT, R5, RZ, PT ;  /* 0x000000ff0500720c */ /* 0x000fc40003f25270 */
[----:B01---5:R-:W-:Y:S02]  /*90e0*/  CS2R R8, SRZ ;  /* 0x0000000000087805 */ /* 0x023fe4000001ff00 */
[----:B------:R-:W-:Y:S01]  /*90f0*/  ISETP.NE.OR P0, PT, R5, RZ, !P0 ;  /* 0x000000ff0500720c */ /* 0x000fe20004705670 */
[----:B------:R-:W-:Y:S02]  /*9100*/  IMAD.MOV.U32 R5, RZ, RZ, 0x1 ;  /* 0x00000001ff057424 */ /* 0x000fe400078e00ff */
[----:B--2---:R-:W-:-:S04]  /*9110*/  IMAD.SHL.U32 R19, R3, 0x80, RZ ;  /* 0x0000008003137824 */ /* 0x004fc800078e00ff */
[----:B------:R-:W-:-:S04]  /*9120*/  IMAD.HI.U32 R3, R19, UR4, RZ ;  /* 0x0000000413037c27 */ /* 0x000fc8000f8e00ff */
[----:B---3--:R-:W-:Y:S01]  /*9130*/  IMAD.SHL.U32 R16, R10, 0x80, RZ ;  /* 0x000000800a107824 */ /* 0x008fe200078e00ff */
[----:B------:R-:W-:-:S07]  /*9140*/  SHF.R.U32.HI R3, RZ, UR5, R3 ;  /* 0x00000005ff037c19 */ /* 0x000fce0008011603 */
.L_x_278:
[----:B------:R-:W0:Y:S01]  /*9150*/  S2R R11, SR_CgaCtaId ;  /* 0x00000000000b7919 */ /* 0x000e220000008800 */
[----:B------:R-:W-:-:S04]  /*9160*/  MOV R10, 0x400 ;  /* 0x00000400000a7802 */ /* 0x000fc80000000f00 */
[----:B0-----:R-:W-:Y:S02]  /*9170*/  LEA R21, R11, R10, 0x18 ;  /* 0x0000000a0b157211 */ /* 0x001fe400078ec0ff */
[----:B------:R-:W-:-:S03]  /*9180*/  SHF.L.U32 R10, R5, 0x1f, RZ ;  /* 0x0000001f050a7819 */ /* 0x000fc600000006ff */
[----:B------:R-:W-:-:S07]  /*9190*/  IMAD R17, R4, 0x8, R21 ;  /* 0x0000000804117824 */ /* 0x000fce00078e0215 */
.L_x_275:
[----:B0-----:R0:W1:Y:S02]  /*91a0*/  SYNCS.PHASECHK.TRANS64.TRYWAIT P2, [R17+URZ+0x38070], R10 ;  /* 0x0380700a110075a7 */ /* 0x001064000804017f */
[----:B-1----:R-:W-:Y:S05]  /*91b0*/  @!P2 NANOSLEEP.SYNCS 0x989680 ;  /* 0x009896800000a95d */ /* 0x002fea0003900000 */
[----:B------:R-:W1:Y:S02]  /*91c0*/  @!P2 SYNCS.PHASECHK.TRANS64 P2, [R17+URZ+0x38070], R10 ;  /* 0x0380700a1100a5a7 */ /* 0x000e64000804007f */
[----:B-1----:R-:W-:Y:S05]  /*91d0*/  @!P2 BRA `(.L_x_275) ;  /* 0xfffffffc00f0a947 */ /* 0x002fea000383ffff */
[----:B0-----:R-:W0:Y:S02]  /*91e0*/  @!P1 LDC R10, c[0x0][0x580] ;  /* 0x00016000ff0a9b82 */ /* 0x001e240000000800 */
[----:B0-----:R0:W-:Y:S02]  /*91f0*/  @!P1 SYNCS.ARRIVE.TRANS64 RZ, [R17+URZ+0x38000], R10 ;  /* 0x0380000a11ff99a7 */ /* 0x0011e4000800003f */
[----:B0-----:R-:W-:-:S04]  /*9200*/  PRMT R10, R18, 0x9910, RZ ;  /* 0x00009910120a7816 */ /* 0x001fc800000000ff */
[----:B------:R-:W-:-:S13]  /*9210*/  ISETP.NE.AND P2, PT, R10, 0x2, PT ;  /* 0x000000020a00780c */ /* 0x000fda0003f45270 */
[----:B------:R-:W-:Y:S05]  /*9220*/  @P2 BRA `(.L_x_276) ;  /* 0x0000000000042947 */ /* 0x000fea0003800000 */
[----:B------:R-:W-:Y:S01]  /*9230*/  BPT.TRAP 0x1 ;  /* 0x000000040000795c */ /* 0x000fe20000300000 */
.L_x_276:
[----:B------:R-:W-:Y:S05]  /*9240*/  @P0 BRA `(.L_x_277) ;  /* 0x0000000000040947 */ /* 0x000fea0003800000 */
[----:B------:R-:W-:Y:S01]  /*9250*/  BPT.TRAP 0x1 ;  /* 0x000000040000795c */ /* 0x000fe20000300000 */
.L_x_277:
[----:B------:R-:W0:Y:S01]  /*9260*/  LDC R12, c[0x0][0x380] ;  /* 0x0000e000ff0c7b82 */ /* 0x000e220000000800 */
[----:B------:R-:W-:Y:S01]  /*9270*/  R2UR UR4, R3 ;  /* 0x00000000030472ca */ /* 0x000fe200000e0000 */
[----:B------:R-:W-:Y:S01]  /*9280*/  ULDC UR14, c[0x0][0x38c] ;  /* 0x0000e300000e7ab9 */ /* 0x000fe20000000800 */
[----:B------:R-:W-:Y:S01]  /*9290*/  R2UR UR13, R19 ;  /* 0x00000000130d72ca */ /* 0x000fe200000e0000 */
[----:B------:R-:W-:Y:S01]  /*92a0*/  UISETP.NE.AND UP0, UPT, UR14, 0x1, UPT ;  /* 0x000000010e00788c */ /* 0x000fe2000bf05270 */
[----:B------:R-:W-:Y:S01]  /*92b0*/  R2UR UR10, R21 ;  /* 0x00000000150a72ca */ /* 0x000fe200000e0000 */
[----:B------:R-:W-:Y:S01]  /*92c0*/  ULDC UR23, c[0x0][0x398] ;  /* 0x0000e60000177ab9 */ /* 0x000fe20000000800 */
[----:B------:R-:W-:Y:S01]  /*92d0*/  R2UR UR16, R4 ;  /* 0x00000000041072ca */ /* 0x000fe200000e0000 */
[----:B------:R-:W1:Y:S01]  /*92e0*/  LDC.64 R10, c[0x0][0x3f8] ;  /* 0x0000fe00ff0a7b82 */ /* 0x000e620000000a00 */
[----:B------:R-:W-:Y:S01]  /*92f0*/  R2UR UR18, R8 ;  /* 0x00000000081272ca */ /* 0x000fe200000e0000 */
[----:B------:R-:W-:Y:S01]  /*9300*/  ULDC UR12, c[0x0][0x3ec] ;  /* 0x0000fb00000c7ab9 */ /* 0x000fe20000000800 */
[----:B------:R-:W-:Y:S01]  /*9310*/  R2UR UR17, R17 ;  /* 0x00000000111172ca */ /* 0x000fe200000e0000 */
[----:B------:R-:W-:Y:S01]  /*9320*/  VIADD R22, R22, 0xffffffff ;  /* 0xffffffff16167836 */ /* 0x000fe20000000000 */
[----:B------:R-:W-:Y:S01]  /*9330*/  ULDC.64 UR26, c[0x0][0x198] ;  /* 0x00006600001a7ab9 */ /* 0x000fe20000000a00 */
[----:B------:R-:W-:Y:S01]  /*9340*/  ULDC.64 UR20, c[0x0][0x3f0] ;  /* 0x0000fc0000147ab9 */ /* 0x000fe20000000a00 */
[----:B------:R-:W-:Y:S01]  /*9350*/  @UP0 ULDC.64 UR8, c[0x0][0x390] ;  /* 0x0000e40000080ab9 */ /* 0x000fe20000000a00 */
[----:B------:R-:W1:Y:S01]  /*9360*/  LDC.64 R14, c[0x0][0x3d0] ;  /* 0x0000f400ff0e7b82 */ /* 0x000e620000000a00 */
[----:B------:R-:W-:Y:S01]  /*9370*/  ISETP.GT.AND P6, PT, R22, 0x1, PT ;  /* 0x000000011600780c */ /* 0x000fe20003fc4270 */
[----:B------:R-:W-:Y:S01]  /*9380*/  VIADD R4, R4, 0x1 ;  /* 0x0000000104047836 */ /* 0x000fe20000000000 */
[----:B------:R-:W-:Y:S01]  /*9390*/  UMOV UR24, 0x0 ;  /* 0x0000000000187882 */ /* 0x000fe20000000000 */
[----:B------:R-:W-:-:S02]  /*93a0*/  ULEA UR16, UR16, UR10, 0xd ;  /* 0x0000000a10107291 */ /* 0x000fc4000f8e683f */
[----:B------:R-:W-:Y:S01]  /*93b0*/  USHF.L.U32 UR18, UR18, 0x5, URZ ;  /* 0x0000000512127899 */ /* 0x000fe2000800063f */
[----:B------:R-:W-:Y:S01]  /*93c0*/  ISETP.NE.AND P5, PT, R4, 0xe, PT ;  /* 0x0000000e0400780c */ /* 0x000fe20003fa5270 */
[----:B------:R-:W2:Y:S01]  /*93d0*/  LDC.64 R20, c[0x0][0x3e0] ;  /* 0x0000f800ff147b82 */ /* 0x000ea20000000a00 */
[----:B0-----:R-:W-:Y:S01]  /*93e0*/  ISETP.NE.AND P2, PT, R12, 0x1, PT ;  /* 0x000000010c00780c */ /* 0x001fe20003f45270 */
[----:B------:R-:W-:Y:S01]  /*93f0*/  UIADD3 UR17, UR17, 0x38000, URZ ;  /* 0x0003800011117890 */ /* 0x000fe2000fffe03f */
[----:B------:R-:W-:Y:S01]  /*9400*/  SEL R4, R4, RZ, P5 ;  /* 0x000000ff04047207 */ /* 0x000fe20002800000 */
[----:B------:R-:W-:-:S10]  /*9410*/  UMOV UR25, 0x10000000 ;  /* 0x1000000000197882 */ /* 0x000fd40000000000 */
[----:B------:R-:W-:Y:S01]  /*9420*/  @P2 IMAD.U32 R13, RZ, RZ, UR4 ;  /* 0x00000004ff0d2e24 */ /* 0x000fe2000f8e00ff */
[----:B------:R-:W-:Y:S01]  /*9430*/  ULDC.64 UR4, c[0x0][0x3c8] ;  /* 0x0000f20000047ab9 */ /* 0x000fe20000000a00 */
[----:B-1----:R-:W-:Y:S02]  /*9440*/  IMAD R11, R7, R14, R11 ;  /* 0x0000000e070b7224 */ /* 0x002fe400078e020b */
[----:B------:R-:W-:Y:S01]  /*9450*/  IMAD R10, R9, UR5, R10 ;  /* 0x00000005090a7c24 */ /* 0x000fe2000f8e020a */
[----:B------:R-:W-:Y:S02]  /*9460*/  @P2 R2UR UR13, R13 ;  /* 0x000000000d0d22ca */ /* 0x000fe400000e0000 */
[----:B------:R-:W0:Y:S01]  /*9470*/  LDC R13, c[0x0][0x400] ;  /* 0x00010000ff0d7b82 */ /* 0x000e220000000800 */
[----:B------:R-:W-:Y:S02]  /*9480*/  IMAD.U32 R11, R11, 0x20, R10 ;  /* 0x000000200b0b7824 */ /* 0x000fe400078e000a */
[----:B------:R-:W-:-:S05]  /*9490*/  VIADD R10, R8, 0x1 ;  /* 0x00000001080a7836 */ /* 0x000fca0000000000 */
[----:B------:R-:W-:-:S03]  /*94a0*/  ISETP.NE.AND P2, PT, R10, UR15, PT ;  /* 0x0000000f0a007c0c */ /* 0x000fc6000bf45270 */
[----:B------:R-:W-:Y:S02]  /*94b0*/  UIMAD.WIDE.U32 UR6, UR13, UR8, URZ ;  /* 0x000000080d0672a5 */ /* 0x000fe4000f8e003f */
[----:B------:R-:W-:Y:S01]  /*94c0*/  UMOV UR5, UR13 ;  /* 0x0000000d00057c82 */ /* 0x000fe20008000000 */
[----:B------:R-:W-:Y:S02]  /*94d0*/  UIADD3 UR6, UP1, UR26, 0xf0, URZ ;  /* 0x000000f01a067890 */ /* 0x000fe4000ff3e03f */
[----:B------:R-:W-:Y:S02]  /*94e0*/  @UP0 USHF.R.U32.HI UR5, URZ, UR9, UR7 ;  /* 0x000000093f050299 */ /* 0x000fe40008011607 */
[----:B------:R-:W-:Y:S02]  /*94f0*/  UIADD3 UR7, -UR13, URZ, URZ ;  /* 0x0000003f0d077290 */ /* 0x000fe4000fffe13f */
[----:B------:R-:W-:Y:S01]  /*9500*/  UISETP.NE.AND UP0, UPT, UR23, 0x1, UPT ;  /* 0x000000011700788c */ /* 0x000fe2000bf05270 */
[----:B------:R-:W-:-:S02]  /*9510*/  ULDC.64 UR8, c[0x0][0x3c0] ;  /* 0x0000f00000087ab9 */ /* 0x000fc40000000a00 */
[----:B------:R-:W-:Y:S01]  /*9520*/  UMOV UR22, UR5 ;  /* 0x0000000500167c82 */ /* 0x000fe20008000000 */
[----:B0-----:R-:W-:Y:S01]  /*9530*/  IMAD R8, R6, R15, R13 ;  /* 0x0000000f06087224 */ /* 0x001fe200078e020d */
[----:B------:R-:W-:Y:S01]  /*9540*/  UIADD3 UR26, UP2, UR26, 0x270, URZ ;  /* 0x000002701a1a7890 */ /* 0x000fe2000ff5e03f */
[----:B------:R-:W-:Y:S02]  /*9550*/  VIADD R13, R9, 0x1 ;  /* 0x00000001090d7836 */ /* 0x000fe40000000000 */
[----:B------:R-:W-:Y:S01]  /*9560*/  IMAD R12, R12, UR7, R19 ;  /* 0x000000070c0c7c24 */ /* 0x000fe2000f8e0213 */
[----:B------:R-:W-:Y:S01]  /*9570*/  UIADD3 UR7, -UR5, URZ, URZ ;  /* 0x0000003f05077290 */ /* 0x000fe2000fffe13f */
[----:B------:R-:W-:Y:S01]  /*9580*/  @P2 IMAD.MOV R13, RZ, RZ, R9 ;  /* 0x000000ffff0d2224 */ /* 0x000fe200078e0209 */
[----:B------:R-:W-:Y:S01]  /*9590*/  @UP0 ULDC UR10, c[0x0][0x39c] ;  /* 0x0000e700000a0ab9 */ /* 0x000fe20000000800 */
[----:B------:R-:W-:Y:S01]  /*95a0*/  IMAD.U32 R8, R8, 0x400, R11 ;  /* 0x0000040008087824 */ /* 0x000fe200078e000b */
[----:B------:R-:W-:Y:S01]  /*95b0*/  R2UR UR19, R12 ;  /* 0x000000000c1372ca */ /* 0x000fe200000e0000 */
[----:B------:R-:W-:Y:S01]  /*95c0*/  UIMAD.WIDE.U32 UR10, UR5, UR10, URZ ;  /* 0x0000000a050a72a5 */ /* 0x000fe2000f8e003f */
[----:B--2---:R-:W-:Y:S01]  /*95d0*/  ISETP.NE.AND P3, PT, R13, R20, PT ;  /* 0x000000140d00720c */ /* 0x004fe20003f65270 */
[----:B------:R-:W-:Y:S01]  /*95e0*/  @UP0 ULDC UR29, c[0x0][0x3a0] ;  /* 0x0000e800001d0ab9 */ /* 0x000fe20000000800 */
[----:B------:R-:W-:Y:S01]  /*95f0*/  R2UR UR28, R8 ;  /* 0x00000000081c72ca */ /* 0x000fe200000e0000 */
[----:B------:R-:W-:Y:S01]  /*9600*/  @UP0 USHF.R.U32.HI UR22, URZ, UR29, UR11 ;  /* 0x0000001d3f160299 */ /* 0x000fe2000801160b */
[C---:B------:R-:W-:Y:S01]  /*9610*/  VIADD R12, R7.reuse, 0x1 ;  /* 0x00000001070c7836 */ /* 0x040fe20000000000 */
[----:B------:R-:W-:Y:S01]  /*9620*/  UIMAD UR7, UR14, UR7, UR13 ;  /* 0x000000070e0772a4 */ /* 0x000fe2000f8e020d */
[----:B------:R-:W-:Y:S01]  /*9630*/  R2UR UR13, R7 ;  /* 0x00000000070d72ca */ /* 0x000fe200000e0000 */
[----:B------:R-:W-:Y:S01]  /*9640*/  UMOV UR10, UR18 ;  /* 0x00000012000a7c82 */ /* 0x000fe20008000000 */
[----:B------:R-:W-:Y:S01]  /*9650*/  R2UR UR11, R16 ;  /* 0x00000000100b72ca */ /* 0x000fe200000e0000 */
[----:B------:R-:W-:Y:S01]  /*9660*/  UIMAD UR20, UR7, UR9, UR20 ;  /* 0x00000009071472a4 */ /* 0x000fe2000f8e0214 */
[C---:B------:R-:W-:Y:S01]  /*9670*/  R2UR UR14, R6.reuse ;  /* 0x00000000060e72ca */ /* 0x040fe200000e0000 */
[----:B------:R-:W-:Y:S01]  /*9680*/  UIMAD UR19, UR19, UR8, UR12 ;  /* 0x00000008131372a4 */ /* 0x000fe2000f8e020c */
[----:B------:R-:W-:Y:S01]  /*9690*/  R2UR UR12, R9 ;  /* 0x00000000090c72ca */ /* 0x000fe200000e0000 */
[----:B------:R-:W-:Y:S01]  /*96a0*/  UIADD3 UR8, -UR22, URZ, URZ ;  /* 0x0000003f16087290 */ /* 0x000fe2000fffe13f */
[----:B------:R-:W-:Y:S01]  /*96b0*/  @P3 IMAD.MOV R12, RZ, RZ, R7 ;  /* 0x000000ffff0c3224 */ /* 0x000fe200078e0207 */
[----:B------:R-:W-:Y:S01]  /*96c0*/  UIADD3.X UR7, URZ, UR27, URZ, UP1, !UPT ;  /* 0x0000001b3f077290 */ /* 0x000fe20008ffe43f */
[----:B------:R-:W-:Y:S01]  /*96d0*/  SEL R8, RZ, 0x1, P5 ;  /* 0x00000001ff087807 */ /* 0x000fe20002800000 */
[----:B------:R-:W-:Y:S01]  /*96e0*/  UIMAD UR5, UR23, UR8, UR5 ;  /* 0x00000008170572a4 */ /* 0x000fe2000f8e0205 */
[----:B------:R-:W-:Y:S01]  /*96f0*/  VIADD R11, R6, 0x1 ;  /* 0x00000001060b7836 */ /* 0x000fe20000000000 */
[----:B------:R-:W-:Y:S01]  /*9700*/  ISETP.NE.AND P4, PT, R12, R21, PT ;  /* 0x000000150c00720c */ /* 0x000fe20003f85270 */
[----:B------:R-:W-:Y:S01]  /*9710*/  UIADD3 UR8, UR16, 0x1c000, URZ ;  /* 0x0001c00010087890 */ /* 0x000fe2000fffe03f */
[----:B------:R-:W-:Y:S01]  /*9720*/  LOP3.LUT R5, R5, R8, RZ, 0x3c, !PT ;  /* 0x0000000805057212 */ /* 0x000fe200078e3cff */
[----:B------:R-:W-:Y:S01]  /*9730*/  UIMAD UR21, UR5, UR4, UR21 ;  /* 0x00000004051572a4 */ /* 0x000fe2000f8e0215 */
[----:B------:R-:W-:Y:S01]  /*9740*/  SEL R8, R10, RZ, P2 ;  /* 0x000000ff0a087207 */ /* 0x000fe20001000000 */
[----:B------:R-:W-:Y:S01]  /*9750*/  UPRMT UR4, UR28, 0x5410, URZ ;  /* 0x000054101c047896 */ /* 0x000fe2000800003f */
[----:B------:R-:W-:Y:S01]  /*9760*/  SEL R9, R13, RZ, P3 ;  /* 0x000000ff0d097207 */ /* 0x000fe20001800000 */
[----:B------:R-:W-:Y:S01]  /*9770*/  UIADD3.X UR27, URZ, UR27, URZ, UP2, !UPT ;  /* 0x0000001b3f1b7290 */ /* 0x000fe200097fe43f */
[----:B------:R-:W-:Y:S01]  /*9780*/  SEL R7, R12, RZ, P4 ;  /* 0x000000ff0c077207 */ /* 0x000fe20002000000 */
[----:B------:R-:W-:-:S04]  /*9790*/  UMOV UR9, UR17 ;  /* 0x0000001100097c82 */ /* 0x000fc80008000000 */
[----:B------:R-:W-:Y:S01]  /*97a0*/  @P4 IMAD.MOV R11, RZ, RZ, R6 ;  /* 0x000000ffff0b4224 */ /* 0x000fe200078e0206 */
[----:B------:R2:W-:Y:S03]  /*97b0*/  UTMALDG.5D.IM2COL [UR16], [UR6], UR4 ;  /* 0x00000010060073b4 */ /* 0x0005e60008060004 */
[----:B------:R-:W-:Y:S01]  /*97c0*/  IMAD.MOV.U32 R6, RZ, RZ, R11 ;  /* 0x000000ffff067224 */ /* 0x000fe200078e000b */
[----:B------:R2:W-:Y:S02]  /*97d0*/  UTMALDG.5D [UR8], [UR26], desc[UR24] ;  /* 0x000018081a0075b4 */ /* 0x0005e40008021000 */
[----:B--2---:R-:W-:Y:S05]  /*97e0*/  @P6 BRA `(.L_x_278) ;  /* 0xfffffff800586947 */ /* 0x004fea000383ffff */
.L_x_274:
[----:B------:R-:W-:Y:S05]  /*97f0*/  BSYNC B0 ;  /* 0x0000000000007941 */ /* 0x000fea0003800000 */
.L_x_273:
[----:B------:R-:W-:Y:S01]  /*9800*/  ISETP.GE.U32.AND P0, PT, R2, 0xe, PT ;  /* 0x0000000e0200780c */ /* 0x000fe20003f06070 */
[----:B------:R-:W-:-:S12]  /*9810*/  IMAD.MOV.U32 R3, RZ, RZ, 0x1 ;  /* 0x00000001ff037424 */ /* 0x000fd800078e00ff */
[----:B------:R-:W-:Y:S05]  /*9820*/  @!P0 BRA `(.L_x_279) ;  /* 0x00000000001c8947 */ /* 0x000fea0003800000 */
[----:B------:R-:W-:-:S05]  /*9830*/  SHF.R.U32.HI R4, RZ, 0x1, R2 ;  /* 0x00000001ff047819 */ /* 0x000fca0000011602 */
[----:B------:R-:W-:-:S05]  /*9840*/  IMAD.WIDE.U32 R4, R4, -0x6db6db6d, RZ ;  /* 0x9249249304047825 */ /* 0x000fca00078e00ff */
[----:B------:R-:W-:-:S04]  /*9850*/  SHF.R.U32.HI R3, RZ, 0x2, R5 ;  /* 0x00000002ff037819 */ /* 0x000fc80000011605 */
[----:B------:R-:W-:-:S04]  /*9860*/  LOP3.LUT R3, R3, 0x1, RZ, 0xc0, !PT ;  /* 0x0000000103037812 */ /* 0x000fc800078ec0ff */
[----:B------:R-:W-:-:S04]  /*9870*/  ISETP.NE.U32.AND P0, PT, R3, 0x1, PT ;  /* 0x000000010300780c */ /* 0x000fc80003f05070 */
[----:B------:R-:W-:-:S04]  /*9880*/  ISETP.NE.U32.AND.EX P0, PT, RZ, RZ, PT, P0 ;  /* 0x000000ffff00720c */ /* 0x000fc80003f05100 */
[----:B------:R-:W-:-:S09]  /*9890*/  SEL R3, RZ, 0x1, !P0 ;  /* 0x00000001ff037807 */ /* 0x000fd20004000000 */
.L_x_279:
[----:B------:R-:W-:Y:S05]  /*98a0*/  WARPSYNC.ALL ;  /* 0x0000000000007948 */ /* 0x000fea0003800000 */
[----:B------:R-:W-:-:S13]  /*98b0*/  ELECT P0, URZ, PT ;  /* 0x00000000003f782f */ /* 0x000fda0003800000 */
[----:B------:R-:W-:Y:S05]  /*98c0*/  @!P0 EXIT ;  /* 0x000000000000894d */ /* 0x000fea0003800000 */
[----:B------:R-:W-:-:S04]  /*98d0*/  LOP3.LUT R0, R0, 0x2, RZ, 0xfc, !PT ;  /* 0x0000000200007812 */ /* 0x000fc800078efcff */
[----:B------:R-:W-:-:S13]  /*98e0*/  ISETP.NE.AND P0, PT, R0, 0x3, PT ;  /* 0x000000030000780c */ /* 0x000fda0003f05270 */
[----:B------:R-:W-:Y:S05]  /*98f0*/  @!P0 BRA `(.L_x_280) ;  /* 0x0000000000048947 */ /* 0x000fea0003800000 */
[----:B------:R-:W-:Y:S01]  /*9900*/  BPT.TRAP 0x1 ;  /* 0x000000040000795c */ /* 0x000fe20000300000 */
.L_x_280:
[----:B------:R-:W2:Y:S01]  /*9910*/  S2R R7, SR_CgaCtaId ;  /* 0x0000000000077919 */ /* 0x000ea20000008800 */
[----:B------:R-:W-:Y:S02]  /*9920*/  SHF.R.U32.HI R4, RZ, 0x1, R2 ;  /* 0x00000001ff047819 */ /* 0x000fe40000011602 */
[----:B------:R-:W-:-:S03]  /*9930*/  MOV R0, 0x400 ;  /* 0x0000040000007802 */ /* 0x000fc60000000f00 */
[----:B------:R-:W-:-:S05]  /*9940*/  IMAD.WIDE.U32 R4, R4, -0x6db6db6d, RZ ;  /* 0x9249249304047825 */ /* 0x000fca00078e00ff */
[----:B------:R-:W-:-:S05]  /*9950*/  SHF.R.U32.HI R5, RZ, 0x2, R5 ;  /* 0x00000002ff057819 */ /* 0x000fca0000011605 */
[----:B------:R-:W-:Y:S01]  /*9960*/  IMAD R2, R5, -0xe, R2 ;  /* 0xfffffff205027824 */ /* 0x000fe200078e0202 */
[----:B--2---:R-:W-:Y:S02]  /*9970*/  LEA R0, R7, R0, 0x18 ;  /* 0x0000000007007211 */ /* 0x004fe400078ec0ff */
[----:B------:R-:W-:-:S03]  /*9980*/  SHF.L.U32 R7, R3, 0x1f, RZ ;  /* 0x0000001f03077819 */ /* 0x000fc600000006ff */
[----:B------:R-:W-:-:S04]  /*9990*/  VIADD R5, R0, 0x38070 ;  /* 0x0003807000057836 */ /* 0x000fc80000000000 */
[----:B------:R-:W-:-:S07]  /*99a0*/  IMAD R0, R2, 0x8, R5 ;  /* 0x0000000802007824 */ /* 0x000fce00078e0205 */
.L_x_281:
[----:B--2---:R2:W3:Y:S02]  /*99b0*/  SYNCS.PHASECHK.TRANS64.TRYWAIT P0, [R0+URZ], R7 ;  /* 0x00000007000075a7 */ /* 0x0044e4000800017f */
[----:B---3--:R-:W-:Y:S05]  /*99c0*/  @!P0 NANOSLEEP.SYNCS 0x989680 ;  /* 0x009896800000895d */ /* 0x008fea0003900000 */
[----:B------:R-:W3:Y:S02]  /*99d0*/  @!P0 SYNCS.PHASECHK.TRANS64 P0, [R0+URZ], R7 ;  /* 0x00000007000085a7 */ /* 0x000ee4000800007f */
[----:B---3--:R-:W-:Y:S05]  /*99e0*/  @!P0 BRA `(.L_x_281) ;  /* 0xfffffffc00f08947 */ /* 0x008fea000383ffff */
[----:B------:R-:W-:-:S05]  /*99f0*/  VIADD R2, R2, 0x1 ;  /* 0x0000000102027836 */ /* 0x000fca0000000000 */
[----:B------:R-:W-:-:S04]  /*9a00*/  ISETP.NE.AND P0, PT, R2, 0xe, PT ;  /* 0x0000000e0200780c */ /* 0x000fc80003f05270 */
[----:B--2---:R-:W-:Y:S02]  /*9a10*/  SEL R0, RZ, 0x1, P0 ;  /* 0x00000001ff007807 */ /* 0x004fe40000000000 */
[----:B------:R-:W-:Y:S02]  /*9a20*/  SEL R2, R2, RZ, P0 ;  /* 0x000000ff02027207 */ /* 0x000fe40000000000 */
[----:B------:R-:W-:-:S03]  /*9a30*/  LOP3.LUT R7, R3, R0, RZ, 0x3c, !PT ;  /* 0x0000000003077212 */ /* 0x000fc600078e3cff */
[----:B------:R-:W-:Y:S01]  /*9a40*/  IMAD R0, R2, 0x8, R5 ;  /* 0x0000000802007824 */ /* 0x000fe200078e0205 */
[----:B------:R-:W-:-:S07]  /*9a50*/  SHF.L.U32 R3, R7, 0x1f, RZ ;  /* 0x0000001f07037819 */ /* 0x000fce00000006ff */
.L_x_282:
        /* <DEDUP_REMOVED lines=11> */
.L_x_283:
        /* <DEDUP_REMOVED lines=11> */
.L_x_284:
        /* <DEDUP_REMOVED lines=11> */
.L_x_285:
        /* <DEDUP_REMOVED lines=11> */
.L_x_286:
        /* <DEDUP_REMOVED lines=11> */
.L_x_287:
        /* <DEDUP_REMOVED lines=11> */
.L_x_288:
        /* <DEDUP_REMOVED lines=11> */
.L_x_289:
        /* <DEDUP_REMOVED lines=11> */
.L_x_290:
        /* <DEDUP_REMOVED lines=11> */
.L_x_291:
        /* <DEDUP_REMOVED lines=11> */
.L_x_292:
        /* <DEDUP_REMOVED lines=11> */
.L_x_293:
        /* <DEDUP_REMOVED lines=11> */
.L_x_294:
[----:B--2---:R2:W3:Y:S02]  /*a2a0*/  SYNCS.PHASECHK.TRANS64.TRYWAIT P0, [R2+URZ], R3 ;  /* 0x00000003020075a7 */ /* 0x0044e4000800017f */
[----:B---3--:R-:W-:Y:S05]  /*a2b0*/  @!P0 NANOSLEEP.SYNCS 0x989680 ;  /* 0x009896800000895d */ /* 0x008fea0003900000 */
[----:B------:R-:W3:Y:S02]  /*a2c0*/  @!P0 SYNCS.PHASECHK.TRANS64 P0, [R2+URZ], R3 ;  /* 0x00000003020085a7 */ /* 0x000ee4000800007f */
[----:B---3--:R-:W-:Y:S05]  /*a2d0*/  @P0 EXIT ;  /* 0x000000000000094d */ /* 0x008fea0003800000 */
[----:B------:R-:W-:Y:S05]  /*a2e0*/  BRA `(.L_x_294) ;  /* 0xfffffffc00ec7947 */ /* 0x000fea000383ffff */
.L_x_295:
[----:B------:R-:W-:-:S00]  /*a2f0*/  BRA `(.L_x_295) ;  /* 0xfffffffc00fc7947 */ /* 0x000fc0000383ffff */
[----:B------:R-:W-:-:S00]  /*a300*/  NOP ;  /* 0x0000000000007918 */ /* 0x000fc00000000000 */
[----:B------:R-:W-:-:S00]  /*a310*/  NOP ;  /* 0x0000000000007918 */ /* 0x000fc00000000000 */
[----:B------:R-:W-:-:S00]  /*a320*/  NOP ;  /* 0x0000000000007918 */ /* 0x000fc00000000000 */
[----:B------:R-:W-:-:S00]  /*a330*/  NOP ;  /* 0x0000000000007918 */ /* 0x000fc00000000000 */
[----:B------:R-:W-:-:S00]  /*a340*/  NOP ;  /* 0x0000000000007918 */ /* 0x000fc00000000000 */
[----:B------:R-:W-:-:S00]  /*a350*/  NOP ;  /* 0x0000000000007918 */ /* 0x000fc00000000000 */
[----:B------:R-:W-:-:S00]  /*a360*/  NOP ;  /* 0x0000000000007918 */ /* 0x000fc00000000000 */
[----:B------:R-:W-:-:S00]  /*a370*/  NOP ;  /* 0x0000000000007918 */ /* 0x000fc00000000000 */
.L_x_296:


//--------------------- .nv.shared._ZN7cutlass13device_kernelINS_4conv6kernel13ConvUniversalINS1_16ConvProblemShapeILNS1_8OperatorE0ELi3EEENS1_10collective14CollectiveConvINS1_46MainloopSm90TmaGmmaWarpSpecializedImplicitGemmILS5_0ELi14ELi3EN4cute5tupleIJNSA_1CILi1EEESD_SD_EEENS1_36KernelImplicitTmaWarpSpecializedSm90ELi1EEENSB_IJNSC_ILi128EEESH_NSB_IJNSC_ILi32EEEEEEEEENS_6half_tESL_NSA_8TiledMMAINSA_8MMA_AtomIJNSA_4SM904GMMA26MMA_64x128x16_F32F16F16_SSILNSP_5MajorE0ELSR_0ELNSP_7ScaleInE1ELSS_1EEEEEENSA_6LayoutISE_NSB_IJNSC_ILi0EEESW_SW_EEEEENSB_IJNSA_10UnderscoreESZ_SZ_EEEEENS7_6detail26Sm90ImplicitGemmTileTraitsINSA_20SM90_TMA_LOAD_IM2COLENSA_14ComposedLayoutINSA_7SwizzleILi2ELi4ELi3EEENSA_18smem_ptr_flag_bitsILi16EEENSV_INSB_IJNSB_IJNSC_ILi8EEENSC_ILi16EEEEEENSB_IJSI_SD_EEENSB_IJSD_NSC_ILi14EEEEEEEEENSB_IJNSB_IJSI_NSC_ILi256EEEEEENSB_IJSD_SW_EEENSB_IJSW_NSC_ILi4096EEEEEEEEEEEEEvEENS13_INSA_13SM90_TMA_LOADES1O_vEEEENS_8epilogue10collective6detail29Sm90TmaWarpSpecializedAdapterINS1U_15DefaultEpilogueISL_NSB_IJNSB_IJllllEEESD_SW_EEES1Z_NS1T_6thread17LinearCombinationISL_Li1EffLNS20_9ScaleType4KindE0ELNS_15FloatRoundStyleE2ESL_EENS_4gemm15EpilogueDefaultEEEEEvvEEEEvNT_6ParamsE --------------------------
	.section	.nv.shared._ZN7cutlass13device_kernelINS_4conv6kernel13ConvUniversalINS1_16ConvProblemShapeILNS1_8OperatorE0ELi3EEENS1_10collective14CollectiveConvINS1_46MainloopSm90TmaGmmaWarpSpecializedImplicitGemmILS5_0ELi14ELi3EN4cute5tupleIJNSA_1CILi1EEESD_SD_EEENS1_36KernelImplicitTmaWarpSpecializedSm90ELi1EEENSB_IJNSC_ILi128EEESH_NSB_IJNSC_ILi32EEEEEEEEENS_6half_tESL_NSA_8TiledMMAINSA_8MMA_AtomIJNSA_4SM904GMMA26MMA_64x128x16_F32F16F16_SSILNSP_5MajorE0ELSR_0ELNSP_7ScaleInE1ELSS_1EEEEEENSA_6LayoutISE_NSB_IJNSC_ILi0EEESW_SW_EEEEENSB_IJNSA_10UnderscoreESZ_SZ_EEEEENS7_6detail26Sm90ImplicitGemmTileTraitsINSA_20SM90_TMA_LOAD_IM2COLENSA_14ComposedLayoutINSA_7SwizzleILi2ELi4ELi3EEENSA_18smem_ptr_flag_bitsILi16EEENSV_INSB_IJNSB_IJNSC_ILi8EEENSC_ILi16EEEEEENSB_IJSI_SD_EEENSB_IJSD_NSC_ILi14EEEEEEEEENSB_IJNSB_IJSI_NSC_ILi256EEEEEENSB_IJSD_SW_EEENSB_IJSW_NSC_ILi4096EEEEEEEEEEEEEvEENS13_INSA_13SM90_TMA_LOADES1O_vEEEENS_8epilogue10collective6detail29Sm90TmaWarpSpecializedAdapterINS1U_15DefaultEpilogueISL_NSB_IJNSB_IJllllEEESD_SW_EEES1Z_NS1T_6thread17LinearCombinationISL_Li1EffLNS20_9ScaleType4KindE0ELNS_15FloatRoundStyleE2ESL_EENS_4gemm15EpilogueDefaultEEEEEvvEEEEvNT_6ParamsE,"aw",@nobits
	.sectionflags	@""
	.align	16
	.zero		1024


//--------------------- .nv.shared.reserved.0     --------------------------
	.section	.nv.shared.reserved.0,"aw",@nobits
	.weak		__nv_reservedSMEM_offset_0_alias
	.size		__nv_reservedSMEM_offset_0_alias, 0, 0
	.other		__nv_reservedSMEM_offset_0_alias,@"STO_CUDA_RESERVED_SHARED STV_DEFAULT"
__nv_reservedSMEM_offset_0_alias:
	.zero		0


//--------------------- .nv.global                --------------------------
	.section	.nv.global,"aw",@nobits
.nv.global:
	.type		_ZN39_INTERNAL_af22344d_4_k_cu_18256070_33694cute1_E,@object
	.size		_ZN39_INTERNAL_af22344d_4_k_cu_18256070_33694cute1_E,(_ZN39_INTERNAL_af22344d_4_k_cu_18256070_33694cuda3std3__45__cpo6cbeginE - _ZN39_INTERNAL_af22344d_4_k_cu_18256070_33694cute1_E)
_ZN39_INTERNAL_af22344d_4_k_cu_18256070_33694cute1_E:
	.zero		1
	.type		_ZN39_INTERNAL_af22344d_4_k_cu_18256070_33694cuda3std3__45__cpo6cbeginE,@object
	.size		_ZN39_INTERNAL_af22344d_4_k_cu_18256070_33694cuda3std3__45__cpo6cbeginE,(_ZN39_INTERNAL_af22344d_4_k_cu_18256070_33694cuda3std3__48in_placeE - _ZN39_INTERNAL_af22344d_4_k_cu_18256070_33694cuda3std3__45__cpo6cbeginE)
_ZN39_INTERNAL_af22344d_4_k_cu_18256070_33694cuda3std3__45__cpo6cbeginE:
	.zero		1
	.type		_ZN39_INTERNAL_af22344d_4_k_cu_18256070_33694cuda3std3__48in_placeE,@object
	.size		_ZN39_INTERNAL_af22344d_4_k_cu_18256070_33694cuda3std3__48in_placeE,(_ZN39_INTERNAL_af22344d_4_k_cu_18256070_33694cuda3std6ranges3__45__cpo9iter_moveE - _ZN39_INTERNAL_af22344d_4_k_cu_18256070_33694cuda3std3__48in_placeE)
_ZN39_INTERNAL_af22344d_4_k_cu_18256070_33694cuda3std3__48in_placeE:
	.zero		1
	.type		_ZN39_INTERNAL_af22344d_4_k_cu_18256070_33694cuda3std6ranges3__45__cpo9iter_moveE,@object
	.size		_ZN39_INTERNAL_af22344d_4_k_cu_18256070_33694cuda3std6ranges3__45__cpo9iter_moveE,(_ZN39_INTERNAL_af22344d_4_k_cu_18256070_33694cuda3std3__45__cpo5beginE - _ZN39_INTERNAL_af22344d_4_k_cu_18256070_33694cuda3std6ranges3__45__cpo9iter_moveE)
_ZN39_INTERNAL_af22344d_4_k_cu_18256070_33694cuda3std6ranges3__45__cpo9iter_moveE:
	.zero		1
	.type		_ZN39_INTERNAL_af22344d_4_k_cu_18256070_33694cuda3std3__45__cpo5beginE,@object
	.size		_ZN39_INTERNAL_af22344d_4_k_cu_18256070_33694cuda3std3__45__cpo5beginE,(_ZN39_INTERNAL_af22344d_4_k_cu_18256070_33694cuda3std3__441_GLOBAL__N__af22344d_4_k_cu_18256070_33696ignoreE - _ZN39_INTERNAL_af22344d_4_k_cu_18256070_33694cuda3std3__45__cpo5beginE)
_ZN39_INTERNAL_af22344d_4_k_cu_18256070_33694cuda3std3__45__cpo5beginE:
	.zero		1
	.type		_ZN39_INTERNAL_af22344d_4_k_cu_18256070_33694cuda3std3__441_GLOBAL__N__af22344d_4_k_cu_18256070_33696ignoreE,@object
	.size		_ZN39_INTERNAL_af22344d_4_k_cu_18256070_33694cuda3std3__441_GLOBAL__N__af22344d_4_k_cu_18256070_33696ignoreE,(_ZN39_INTERNAL_af22344d_4_k_cu_18256070_33694cute7productE - _ZN39_INTERNAL_af22344d_4_k_cu_18256070_33694cuda3std3__441_GLOBAL__N__af22344d_4_k_cu_18256070_33696ignoreE)
_ZN39_INTERNAL_af22344d_4_k_cu_18256070_33694cuda3std3__441_GLOBAL__N__af22344d_4_k_cu_18256070_33696ignoreE:
	.zero		1
	.type		_ZN39_INTERNAL_af22344d_4_k_cu_18256070_33694cute7productE,@object
	.size		_ZN39_INTERNAL_af22344d_4_k_cu_18256070_33694cute7productE,(_ZN39_INTERNAL_af22344d_4_k_cu_18256070_33694cuda3std3__45__cpo3endE - _ZN39_INTERNAL_af22344d_4_k_cu_18256070_33694cute7productE)
_ZN39_INTERNAL_af22344d_4_k_cu_18256070_33694cute7productE:
	.zero		1
	.type		_ZN39_INTERNAL_af22344d_4_k_cu_18256070_33694cuda3std3__45__cpo3endE,@object
	.size		_ZN39_INTERNAL_af22344d_4_k_cu_18256070_33694cuda3std3__45__cpo3endE,(_ZN39_INTERNAL_af22344d_4_k_cu_18256070_33694cuda3std3__419piecewise_constructE - _ZN39_INTERNAL_af22344d_4_k_cu_18256070_33694cuda3std3__45__cpo3endE)
_ZN39_INTERNAL_af22344d_4_k_cu_18256070_33694cuda3std3__45__cpo3endE:
	.zero		1
	.type		_ZN39_INTERNAL_af22344d_4_k_cu_18256070_33694cuda3std3__419piecewise_constructE,@object
	.size		_ZN39_INTERNAL_af22344d_4_k_cu_18256070_33694cuda3std3__419piecewise_constructE,(_ZN39_INTERNAL_af22344d_4_k_cu_18256070_33694cuda3std3__45__cpo4cendE - _ZN39_INTERNAL_af22344d_4_k_cu_18256070_33694cuda3std3__419piecewise_constructE)
_ZN39_INTERNAL_af22344d_4_k_cu_18256070_33694cuda3std3__419piecewise_constructE:
	.zero		1
	.type		_ZN39_INTERNAL_af22344d_4_k_cu_18256070_33694cuda3std3__45__cpo4cendE,@object
	.size		_ZN39_INTERNAL_af22344d_4_k_cu_18256070_33694cuda3std3__45__cpo4cendE,(_ZN39_INTERNAL_af22344d_4_k_cu_18256070_33694cuda3std6ranges3__45__cpo4swapE - _ZN39_INTERNAL_af22344d_4_k_cu_18256070_33694cuda3std3__45__cpo4cendE)
_ZN39_INTERNAL_af22344d_4_k_cu_18256070_33694cuda3std3__45__cpo4cendE:
	.zero		1
	.type		_ZN39_INTERNAL_af22344d_4_k_cu_18256070_33694cuda3std6ranges3__45__cpo4swapE,@object
	.size		_ZN39_INTERNAL_af22344d_4_k_cu_18256070_33694cuda3std6ranges3__45__cpo4swapE,(.L_7 - _ZN39_INTERNAL_af22344d_4_k_cu_18256070_33694cuda3std6ranges3__45__cpo4swapE)
_ZN39_INTERNAL_af22344d_4_k_cu_18256070_33694cuda3std6ranges3__45__cpo4swapE:
	.zero		1
.L_7:


//--------------------- .nv.constant0._ZN7cutlass13device_kernelINS_4conv6kernel13ConvUniversalINS1_16ConvProblemShapeILNS1_8OperatorE0ELi3EEENS1_10collective14CollectiveConvINS1_46MainloopSm90TmaGmmaWarpSpecializedImplicitGemmILS5_0ELi14ELi3EN4cute5tupleIJNSA_1CILi1EEESD_SD_EEENS1_36KernelImplicitTmaWarpSpecializedSm90ELi1EEENSB_IJNSC_ILi128EEESH_NSB_IJNSC_ILi32EEEEEEEEENS_6half_tESL_NSA_8TiledMMAINSA_8MMA_AtomIJNSA_4SM904GMMA26MMA_64x128x16_F32F16F16_SSILNSP_5MajorE0ELSR_0ELNSP_7ScaleInE1ELSS_1EEEEEENSA_6LayoutISE_NSB_IJNSC_ILi0EEESW_SW_EEEEENSB_IJNSA_10UnderscoreESZ_SZ_EEEEENS7_6detail26Sm90ImplicitGemmTileTraitsINSA_20SM90_TMA_LOAD_IM2COLENSA_14ComposedLayoutINSA_7SwizzleILi2ELi4ELi3EEENSA_18smem_ptr_flag_bitsILi16EEENSV_INSB_IJNSB_IJNSC_ILi8EEENSC_ILi16EEEEEENSB_IJSI_SD_EEENSB_IJSD_NSC_ILi14EEEEEEEEENSB_IJNSB_IJSI_NSC_ILi256EEEEEENSB_IJSD_SW_EEENSB_IJSW_NSC_ILi4096EEEEEEEEEEEEEvEENS13_INSA_13SM90_TMA_LOADES1O_vEEEENS_8epilogue10collective6detail29Sm90TmaWarpSpecializedAdapterINS1U_15DefaultEpilogueISL_NSB_IJNSB_IJllllEEESD_SW_EEES1Z_NS1T_6thread17LinearCombinationISL_Li1EffLNS20_9ScaleType4KindE0ELNS_15FloatRoundStyleE2ESL_EENS_4gemm15EpilogueDefaultEEEEEvvEEEEvNT_6ParamsE --------------------------
	.section	.nv.constant0._ZN7cutlass13device_kernelINS_4conv6kernel13ConvUniversalINS1_16ConvProblemShapeILNS1_8OperatorE0ELi3EEENS1_10collective14CollectiveConvINS1_46MainloopSm90TmaGmmaWarpSpecializedImplicitGemmILS5_0ELi14ELi3EN4cute5tupleIJNSA_1CILi1EEESD_SD_EEENS1_36KernelImplicitTmaWarpSpecializedSm90ELi1EEENSB_IJNSC_ILi128EEESH_NSB_IJNSC_ILi32EEEEEEEEENS_6half_tESL_NSA_8TiledMMAINSA_8MMA_AtomIJNSA_4SM904GMMA26MMA_64x128x16_F32F16F16_SSILNSP_5MajorE0ELSR_0ELNSP_7ScaleInE1ELSS_1EEEEEENSA_6LayoutISE_NSB_IJNSC_ILi0EEESW_SW_EEEEENSB_IJNSA_10UnderscoreESZ_SZ_EEEEENS7_6detail26Sm90ImplicitGemmTileTraitsINSA_20SM90_TMA_LOAD_IM2COLENSA_14ComposedLayoutINSA_7SwizzleILi2ELi4ELi3EEENSA_18smem_ptr_flag_bitsILi16EEENSV_INSB_IJNSB_IJNSC_ILi8EEENSC_ILi16EEEEEENSB_IJSI_SD_EEENSB_IJSD_NSC_ILi14EEEEEEEEENSB_IJNSB_IJSI_NSC_ILi256EEEEEENSB_IJSD_SW_EEENSB_IJSW_NSC_ILi4096EEEEEEEEEEEEEvEENS13_INSA_13SM90_TMA_LOADES1O_vEEEENS_8epilogue10collective6detail29Sm90TmaWarpSpecializedAdapterINS1U_15DefaultEpilogueISL_NSB_IJNSB_IJllllEEESD_SW_EEES1Z_NS1T_6thread17LinearCombinationISL_Li1EffLNS20_9ScaleType4KindE0ELNS_15FloatRoundStyleE2ESL_EENS_4gemm15EpilogueDefaultEEEEEvvEEEEvNT_6ParamsE,"a",@progbits
	.sectionflags	@""
	.align	4
.nv.constant0._ZN7cutlass13device_kernelINS_4conv6kernel13ConvUniversalINS1_16ConvProblemShapeILNS1_8OperatorE0ELi3EEENS1_10collective14CollectiveConvINS1_46MainloopSm90TmaGmmaWarpSpecializedImplicitGemmILS5_0ELi14ELi3EN4cute5tupleIJNSA_1CILi1EEESD_SD_EEENS1_36KernelImplicitTmaWarpSpecializedSm90ELi1EEENSB_IJNSC_ILi128EEESH_NSB_IJNSC_ILi32EEEEEEEEENS_6half_tESL_NSA_8TiledMMAINSA_8MMA_AtomIJNSA_4SM904GMMA26MMA_64x128x16_F32F16F16_SSILNSP_5MajorE0ELSR_0ELNSP_7ScaleInE1ELSS_1EEEEEENSA_6LayoutISE_NSB_IJNSC_ILi0EEESW_SW_EEEEENSB_IJNSA_10UnderscoreESZ_SZ_EEEEENS7_6detail26Sm90ImplicitGemmTileTraitsINSA_20SM90_TMA_LOAD_IM2COLENSA_14ComposedLayoutINSA_7SwizzleILi2ELi4ELi3EEENSA_18smem_ptr_flag_bitsILi16EEENSV_INSB_IJNSB_IJNSC_ILi8EEENSC_ILi16EEEEEENSB_IJSI_SD_EEENSB_IJSD_NSC_ILi14EEEEEEEEENSB_IJNSB_IJSI_NSC_ILi256EEEEEENSB_IJSD_SW_EEENSB_IJSW_NSC_ILi4096EEEEEEEEEEEEEvEENS13_INSA_13SM90_TMA_LOADES1O_vEEEENS_8epilogue10collective6detail29Sm90TmaWarpSpecializedAdapterINS1U_15DefaultEpilogueISL_NSB_IJNSB_IJllllEEESD_SW_EEES1Z_NS1T_6thread17LinearCombinationISL_Li1EffLNS20_9ScaleType4KindE0ELNS_15FloatRoundStyleE2ESL_EENS_4gemm15EpilogueDefaultEEEEEvvEEEEvNT_6ParamsE:
	.zero		1664


//--------------------- SYMBOLS --------------------------

	.type		.nv.reservedSmem.offset0,@object
	.size		.nv.reservedSmem.offset0,0x4
